//
// Generated by NVIDIA NVVM Compiler
//
// Compiler Build ID: CL-36424714
// Cuda compilation tools, release 13.0, V13.0.88
// Based on NVVM 20.0.0
//

.version 9.0
.target sm_100
.address_size 64

	// .globl	_Z16fourierTransformPfS_ii
.global .align 4 .b8 __cudart_i2opi_f[24] = {65, 144, 67, 60, 153, 149, 98, 219, 192, 221, 52, 245, 209, 87, 39, 252, 41, 21, 68, 78, 110, 131, 249, 162};

.visible .entry _Z16fourierTransformPfS_ii(
	.param .u64 .ptr .align 1 _Z16fourierTransformPfS_ii_param_0,
	.param .u64 .ptr .align 1 _Z16fourierTransformPfS_ii_param_1,
	.param .u32 _Z16fourierTransformPfS_ii_param_2,
	.param .u32 _Z16fourierTransformPfS_ii_param_3
)
{
	.local .align 4 .b8 	__local_depot0[28];
	.reg .b64 	%SP;
	.reg .b64 	%SPL;
	.reg .pred 	%p<23>;
	.reg .b32 	%r<101>;
	.reg .b32 	%f<68>;
	.reg .b64 	%rd<47>;
	.reg .b64 	%fd<18>;

	mov.u64 	%SPL, __local_depot0;
	ld.param.u64 	%rd15, [_Z16fourierTransformPfS_ii_param_1];
	ld.param.u32 	%r34, [_Z16fourierTransformPfS_ii_param_2];
	ld.param.u32 	%r36, [_Z16fourierTransformPfS_ii_param_3];
	add.u64 	%rd1, %SPL, 0;
	add.u64 	%rd2, %SPL, 0;
	mov.u32 	%r37, %ctaid.x;
	mov.u32 	%r38, %ntid.x;
	mov.u32 	%r39, %tid.x;
	mad.lo.s32 	%r1, %r37, %r38, %r39;
	mov.u32 	%r40, %ctaid.y;
	mov.u32 	%r41, %ntid.y;
	mov.u32 	%r42, %tid.y;
	mad.lo.s32 	%r43, %r40, %r41, %r42;
	setp.ge.s32 	%p1, %r1, %r34;
	setp.ge.s32 	%p2, %r43, %r36;
	or.pred  	%p3, %p1, %p2;
	@%p3 bra 	$L__BB0_23;
	setp.lt.s32 	%p4, %r34, 1;
	mov.f32 	%f63, 0f00000000;
	mov.f32 	%f62, %f63;
	@%p4 bra 	$L__BB0_22;
	cvt.rn.f64.u32 	%fd1, %r34;
	cvt.rn.f64.u32 	%fd5, %r43;
	mul.f64 	%fd2, %fd5, 0d401921FB54442D18;
	cvt.rn.f64.u32 	%fd3, %r36;
	cvta.to.global.u64 	%rd3, %rd15;
	mov.f32 	%f62, 0f00000000;
	mov.b32 	%r91, 0;
	cvt.rn.f64.s32 	%fd7, %r1;
	mul.f64 	%fd8, %fd7, 0dC01921FB54442D18;
	mov.u64 	%rd30, __cudart_i2opi_f;
	mov.f32 	%f63, %f62;
$L__BB0_3:
	cvt.rn.f64.u32 	%fd6, %r91;
	mul.f64 	%fd9, %fd8, %fd6;
	div.rn.f64 	%fd4, %fd9, %fd1;
	mov.b32 	%r92, 0;
$L__BB0_4:
	mad.lo.s32 	%r46, %r92, %r34, %r91;
	mul.wide.u32 	%rd18, %r46, 4;
	add.s64 	%rd19, %rd3, %rd18;
	ld.global.f32 	%f5, [%rd19];
	cvt.rn.f64.u32 	%fd10, %r92;
	mul.f64 	%fd11, %fd2, %fd10;
	div.rn.f64 	%fd12, %fd11, %fd3;
	sub.f64 	%fd13, %fd4, %fd12;
	cvt.rn.f32.f64 	%f6, %fd13;
	mul.f32 	%f21, %f6, 0f3F22F983;
	cvt.rni.s32.f32 	%r100, %f21;
	cvt.rn.f32.s32 	%f22, %r100;
	fma.rn.f32 	%f23, %f22, 0fBFC90FDA, %f6;
	fma.rn.f32 	%f24, %f22, 0fB3A22168, %f23;
	fma.rn.f32 	%f65, %f22, 0fA7C234C5, %f24;
	abs.f32 	%f8, %f6;
	setp.ltu.f32 	%p5, %f8, 0f47CE4780;
	mov.u32 	%r96, %r100;
	mov.f32 	%f64, %f65;
	@%p5 bra 	$L__BB0_12;
	setp.eq.f32 	%p6, %f8, 0f7F800000;
	@%p6 bra 	$L__BB0_11;
	mov.b32 	%r6, %f6;
	shl.b32 	%r48, %r6, 8;
	or.b32  	%r7, %r48, -2147483648;
	mov.b64 	%rd45, 0;
	mov.b32 	%r93, 0;
	mov.u64 	%rd43, %rd30;
	mov.u64 	%rd44, %rd2;
$L__BB0_7:
	.pragma "nounroll";
	ld.global.nc.u32 	%r49, [%rd43];
	mad.wide.u32 	%rd22, %r49, %r7, %rd45;
	shr.u64 	%rd45, %rd22, 32;
	st.local.u32 	[%rd44], %rd22;
	add.s32 	%r93, %r93, 1;
	add.s64 	%rd44, %rd44, 4;
	add.s64 	%rd43, %rd43, 4;
	setp.ne.s32 	%p7, %r93, 6;
	@%p7 bra 	$L__BB0_7;
	shr.u32 	%r50, %r6, 23;
	st.local.u32 	[%rd2+24], %rd45;
	and.b32  	%r10, %r50, 31;
	and.b32  	%r51, %r50, 224;
	add.s32 	%r52, %r51, -128;
	shr.u32 	%r53, %r52, 5;
	mul.wide.u32 	%rd23, %r53, 4;
	sub.s64 	%rd10, %rd2, %rd23;
	ld.local.u32 	%r94, [%rd10+24];
	ld.local.u32 	%r95, [%rd10+20];
	setp.eq.s32 	%p8, %r10, 0;
	@%p8 bra 	$L__BB0_10;
	shf.l.wrap.b32 	%r94, %r95, %r94, %r10;
	ld.local.u32 	%r54, [%rd10+16];
	shf.l.wrap.b32 	%r95, %r54, %r95, %r10;
$L__BB0_10:
	shr.u32 	%r55, %r94, 30;
	shf.l.wrap.b32 	%r56, %r95, %r94, 2;
	shl.b32 	%r57, %r95, 2;
	shr.u32 	%r58, %r56, 31;
	add.s32 	%r59, %r58, %r55;
	neg.s32 	%r60, %r59;
	setp.lt.s32 	%p9, %r6, 0;
	selp.b32 	%r96, %r60, %r59, %p9;
	xor.b32  	%r61, %r56, %r6;
	shr.s32 	%r62, %r56, 31;
	xor.b32  	%r63, %r62, %r56;
	xor.b32  	%r64, %r62, %r57;
	cvt.u64.u32 	%rd24, %r63;
	shl.b64 	%rd25, %rd24, 32;
	cvt.u64.u32 	%rd26, %r64;
	or.b64  	%rd27, %rd25, %rd26;
	cvt.rn.f64.s64 	%fd14, %rd27;
	mul.f64 	%fd15, %fd14, 0d3BF921FB54442D19;
	cvt.rn.f32.f64 	%f25, %fd15;
	neg.f32 	%f26, %f25;
	setp.lt.s32 	%p10, %r61, 0;
	selp.f32 	%f64, %f26, %f25, %p10;
	bra.uni 	$L__BB0_12;
$L__BB0_11:
	mov.f32 	%f27, 0f00000000;
	mul.rn.f32 	%f64, %f6, %f27;
	mov.b32 	%r96, 0;
$L__BB0_12:
	setp.ltu.f32 	%p11, %f8, 0f47CE4780;
	mul.rn.f32 	%f28, %f64, %f64;
	and.b32  	%r66, %r96, 1;
	setp.eq.b32 	%p12, %r66, 1;
	selp.f32 	%f29, 0f3F800000, %f64, %p12;
	fma.rn.f32 	%f30, %f28, %f29, 0f00000000;
	fma.rn.f32 	%f31, %f28, 0f37CBAC00, 0fBAB607ED;
	selp.f32 	%f32, %f31, 0fB94D4153, %p12;
	selp.f32 	%f33, 0f3D2AAABB, 0f3C0885E4, %p12;
	fma.rn.f32 	%f34, %f32, %f28, %f33;
	selp.f32 	%f35, 0fBEFFFFFF, 0fBE2AAAA8, %p12;
	fma.rn.f32 	%f36, %f34, %f28, %f35;
	fma.rn.f32 	%f37, %f36, %f30, %f29;
	and.b32  	%r67, %r96, 2;
	setp.eq.s32 	%p13, %r67, 0;
	mov.f32 	%f38, 0f00000000;
	sub.f32 	%f39, %f38, %f37;
	selp.f32 	%f40, %f37, %f39, %p13;
	fma.rn.f32 	%f63, %f5, %f40, %f63;
	@%p11 bra 	$L__BB0_20;
	setp.eq.f32 	%p14, %f8, 0f7F800000;
	@%p14 bra 	$L__BB0_19;
	mov.b32 	%r19, %f6;
	shl.b32 	%r69, %r19, 8;
	or.b32  	%r20, %r69, -2147483648;
	mov.b64 	%rd46, 0;
	mov.b32 	%r97, 0;
$L__BB0_15:
	.pragma "nounroll";
	mul.wide.u32 	%rd29, %r97, 4;
	add.s64 	%rd31, %rd30, %rd29;
	ld.global.nc.u32 	%r70, [%rd31];
	mad.wide.u32 	%rd32, %r70, %r20, %rd46;
	shr.u64 	%rd46, %rd32, 32;
	add.s64 	%rd33, %rd1, %rd29;
	st.local.u32 	[%rd33], %rd32;
	add.s32 	%r97, %r97, 1;
	setp.ne.s32 	%p15, %r97, 6;
	@%p15 bra 	$L__BB0_15;
	shr.u32 	%r71, %r19, 23;
	st.local.u32 	[%rd1+24], %rd46;
	and.b32  	%r23, %r71, 31;
	and.b32  	%r72, %r71, 224;
	add.s32 	%r73, %r72, -128;
	shr.u32 	%r74, %r73, 5;
	mul.wide.u32 	%rd34, %r74, 4;
	sub.s64 	%rd13, %rd1, %rd34;
	ld.local.u32 	%r98, [%rd13+24];
	ld.local.u32 	%r99, [%rd13+20];
	setp.eq.s32 	%p16, %r23, 0;
	@%p16 bra 	$L__BB0_18;
	shf.l.wrap.b32 	%r98, %r99, %r98, %r23;
	ld.local.u32 	%r75, [%rd13+16];
	shf.l.wrap.b32 	%r99, %r75, %r99, %r23;
$L__BB0_18:
	shr.u32 	%r76, %r98, 30;
	shf.l.wrap.b32 	%r77, %r99, %r98, 2;
	shl.b32 	%r78, %r99, 2;
	shr.u32 	%r79, %r77, 31;
	add.s32 	%r80, %r79, %r76;
	neg.s32 	%r81, %r80;
	setp.lt.s32 	%p17, %r19, 0;
	selp.b32 	%r100, %r81, %r80, %p17;
	xor.b32  	%r82, %r77, %r19;
	shr.s32 	%r83, %r77, 31;
	xor.b32  	%r84, %r83, %r77;
	xor.b32  	%r85, %r83, %r78;
	cvt.u64.u32 	%rd35, %r84;
	shl.b64 	%rd36, %rd35, 32;
	cvt.u64.u32 	%rd37, %r85;
	or.b64  	%rd38, %rd36, %rd37;
	cvt.rn.f64.s64 	%fd16, %rd38;
	mul.f64 	%fd17, %fd16, 0d3BF921FB54442D19;
	cvt.rn.f32.f64 	%f41, %fd17;
	neg.f32 	%f42, %f41;
	setp.lt.s32 	%p18, %r82, 0;
	selp.f32 	%f65, %f42, %f41, %p18;
	bra.uni 	$L__BB0_20;
$L__BB0_19:
	mov.f32 	%f43, 0f00000000;
	mul.rn.f32 	%f65, %f6, %f43;
	mov.b32 	%r100, 0;
$L__BB0_20:
	add.s32 	%r87, %r100, 1;
	mul.rn.f32 	%f44, %f65, %f65;
	and.b32  	%r88, %r100, 1;
	setp.eq.b32 	%p19, %r88, 1;
	selp.f32 	%f45, %f65, 0f3F800000, %p19;
	fma.rn.f32 	%f46, %f44, %f45, 0f00000000;
	fma.rn.f32 	%f47, %f44, 0f37CBAC00, 0fBAB607ED;
	selp.f32 	%f48, 0fB94D4153, %f47, %p19;
	selp.f32 	%f49, 0f3C0885E4, 0f3D2AAABB, %p19;
	fma.rn.f32 	%f50, %f48, %f44, %f49;
	selp.f32 	%f51, 0fBE2AAAA8, 0fBEFFFFFF, %p19;
	fma.rn.f32 	%f52, %f50, %f44, %f51;
	fma.rn.f32 	%f53, %f52, %f46, %f45;
	and.b32  	%r89, %r87, 2;
	setp.eq.s32 	%p20, %r89, 0;
	mov.f32 	%f54, 0f00000000;
	sub.f32 	%f55, %f54, %f53;
	selp.f32 	%f56, %f53, %f55, %p20;
	fma.rn.f32 	%f62, %f5, %f56, %f62;
	add.s32 	%r92, %r92, 1;
	setp.ne.s32 	%p21, %r92, %r36;
	@%p21 bra 	$L__BB0_4;
	add.s32 	%r91, %r91, 1;
	setp.ne.s32 	%p22, %r91, %r34;
	@%p22 bra 	$L__BB0_3;
$L__BB0_22:
	ld.param.u64 	%rd42, [_Z16fourierTransformPfS_ii_param_0];
	mul.f32 	%f57, %f62, %f62;
	fma.rn.f32 	%f58, %f63, %f63, %f57;
	sqrt.rn.f32 	%f59, %f58;
	mad.lo.s32 	%r90, %r34, %r43, %r1;
	cvta.to.global.u64 	%rd39, %rd42;
	mul.wide.s32 	%rd40, %r90, 4;
	add.s64 	%rd41, %rd39, %rd40;
	st.global.f32 	[%rd41], %f59;
$L__BB0_23:
	ret;

}


// ===== COMPILED SASS (sm_100) =====

	.target	sm_100

	.elftype	@"ET_EXEC"


//--------------------- .note.nv.tkinfo           --------------------------
	.section	.note.nv.tkinfo,"",@"SHT_NOTE"
	.sectionflags	@"SHF_NOTE_NV_TKINFO"
	.tkinfo
        /*0018*/ 	.word	0x00000002
        /*0030*/ 	.string	""
        /*0030*/ 	.string	"ptxas"
        /*0030*/ 	.string	"Cuda compilation tools, release 13.0, V13.0.88"
        /*0030*/ 	.string	"Build cuda_13.0.r13.0/compiler.36424714_0"
        /*0030*/ 	.string	"-arch sm_100 -m 64 "



//--------------------- .note.nv.cuinfo           --------------------------
	.section	.note.nv.cuinfo,"",@"SHT_NOTE"
	.sectionflags	@"SHF_NOTE_NV_CUINFO"
        /*0018*/ 	.short	0x0002
        /*001a*/ 	.short	0x0064
        /*001c*/ 	.short	0x0082
	.zero		2


//--------------------- .nv.info                  --------------------------
	.section	.nv.info,"",@"SHT_CUDA_INFO"
	.align	4


	//----- nvinfo : EIATTR_REGCOUNT
	.align		4
        /*0000*/ 	.byte	0x04, 0x2f
        /*0002*/ 	.short	(.L_2 - .L_1)
	.align		4
.L_1:
        /*0004*/ 	.word	index@(_Z16fourierTransformPfS_ii)
        /*0008*/ 	.word	0x00000026


	//----- nvinfo : EIATTR_FRAME_SIZE
	.align		4
.L_2:
        /*000c*/ 	.byte	0x04, 0x11
        /*000e*/ 	.short	(.L_4 - .L_3)
	.align		4
.L_3:
        /*0010*/ 	.word	index@($__internal_1_$__cuda_sm20_sqrt_rn_f32_slowpath)
        /*0014*/ 	.word	0x00000020


	//----- nvinfo : EIATTR_FRAME_SIZE
	.align		4
.L_4:
        /*0018*/ 	.byte	0x04, 0x11
        /*001a*/ 	.short	(.L_6 - .L_5)
	.align		4
.L_5:
        /*001c*/ 	.word	index@($__internal_0_$__cuda_sm20_div_rn_f64_full)
        /*0020*/ 	.word	0x00000020


	//----- nvinfo : EIATTR_FRAME_SIZE
	.align		4
.L_6:
        /*0024*/ 	.byte	0x04, 0x11
        /*0026*/ 	.short	(.L_8 - .L_7)
	.align		4
.L_7:
        /*0028*/ 	.word	index@(_Z16fourierTransformPfS_ii)
        /*002c*/ 	.word	0x00000020


	//----- nvinfo : EIATTR_MIN_STACK_SIZE
	.align		4
.L_8:
        /*0030*/ 	.byte	0x04, 0x12
        /*0032*/ 	.short	(.L_10 - .L_9)
	.align		4
.L_9:
        /*0034*/ 	.word	index@(_Z16fourierTransformPfS_ii)
        /*0038*/ 	.word	0x00000020
.L_10:


//--------------------- .nv.compat                --------------------------
	.section	.nv.compat,"",@"SHT_CUDA_COMPAT_INFO"
	.align	4
        /*0000*/ 	.byte	0x02, 0x09, 0x00, 0x00, 0x02, 0x02, 0x01, 0x00, 0x02, 0x05, 0x05, 0x00, 0x03, 0x07, 0x01, 0x01
        /*0010*/ 	.byte	0x02, 0x03, 0x00, 0x00, 0x02, 0x06, 0x01, 0x00, 0x04, 0x0b, 0x08, 0x00, 0x01, 0x00, 0x00, 0x00
        /*0020*/ 	.byte	0x00, 0x00, 0x00, 0x00


//--------------------- .nv.info._Z16fourierTransformPfS_ii --------------------------
	.section	.nv.info._Z16fourierTransformPfS_ii,"",@"SHT_CUDA_INFO"
	.sectionflags	@""
	.align	4


	//----- nvinfo : EIATTR_CUDA_API_VERSION
	.align		4
        /*0000*/ 	.byte	0x04, 0x37
        /*0002*/ 	.short	(.L_12 - .L_11)
.L_11:
        /*0004*/ 	.word	0x00000082


	//----- nvinfo : EIATTR_KPARAM_INFO
	.align		4
.L_12:
        /*0008*/ 	.byte	0x04, 0x17
        /*000a*/ 	.short	(.L_14 - .L_13)
.L_13:
        /*000c*/ 	.word	0x00000000
        /*0010*/ 	.short	0x0003
        /*0012*/ 	.short	0x0014
        /*0014*/ 	.byte	0x00, 0xf0, 0x11, 0x00


	//----- nvinfo : EIATTR_KPARAM_INFO
	.align		4
.L_14:
        /*0018*/ 	.byte	0x04, 0x17
        /*001a*/ 	.short	(.L_16 - .L_15)
.L_15:
        /*001c*/ 	.word	0x00000000
        /*0020*/ 	.short	0x0002
        /*0022*/ 	.short	0x0010
        /*0024*/ 	.byte	0x00, 0xf0, 0x11, 0x00


	//----- nvinfo : EIATTR_KPARAM_INFO
	.align		4
.L_16:
        /*0028*/ 	.byte	0x04, 0x17
        /*002a*/ 	.short	(.L_18 - .L_17)
.L_17:
        /*002c*/ 	.word	0x00000000
        /*0030*/ 	.short	0x0001
        /*0032*/ 	.short	0x0008
        /*0034*/ 	.byte	0x00, 0xf5, 0x21, 0x00


	//----- nvinfo : EIATTR_KPARAM_INFO
	.align		4
.L_18:
        /*0038*/ 	.byte	0x04, 0x17
        /*003a*/ 	.short	(.L_20 - .L_19)
.L_19:
        /*003c*/ 	.word	0x00000000
        /*0040*/ 	.short	0x0000
        /*0042*/ 	.short	0x0000
        /*0044*/ 	.byte	0x00, 0xf5, 0x21, 0x00


	//----- nvinfo : EIATTR_SPARSE_MMA_MASK
	.align		4
.L_20:
        /*0048*/ 	.byte	0x03, 0x50
        /*004a*/ 	.short	0x0000


	//----- nvinfo : EIATTR_MAXREG_COUNT
	.align		4
        /*004c*/ 	.byte	0x03, 0x1b
        /*004e*/ 	.short	0x00ff


	//----- nvinfo : EIATTR_MERCURY_ISA_VERSION
	.align		4
        /*0050*/ 	.byte	0x03, 0x5f
        /*0052*/ 	.short	0x0101


	//----- nvinfo : EIATTR_VRC_CTA_INIT_COUNT
	.align		4
        /*0054*/ 	.byte	0x02, 0x4a
	.zero		1
	.zero		1


	//----- nvinfo : EIATTR_EXIT_INSTR_OFFSETS
	.align		4
        /*0058*/ 	.byte	0x04, 0x1c
        /*005a*/ 	.short	(.L_22 - .L_21)


	//   ....[0]....
.L_21:
        /*005c*/ 	.word	0x000000d0


	//   ....[1]....
        /*0060*/ 	.word	0x00001140


	//----- nvinfo : EIATTR_CRS_STACK_SIZE
	.align		4
.L_22:
        /*0064*/ 	.byte	0x04, 0x1e
        /*0066*/ 	.short	(.L_24 - .L_23)
.L_23:
        /*0068*/ 	.word	0x00000000


	//----- nvinfo : EIATTR_CBANK_PARAM_SIZE
	.align		4
.L_24:
        /*006c*/ 	.byte	0x03, 0x19
        /*006e*/ 	.short	0x0018


	//----- nvinfo : EIATTR_PARAM_CBANK
	.align		4
        /*0070*/ 	.byte	0x04, 0x0a
        /*0072*/ 	.short	(.L_26 - .L_25)
	.align		4
.L_25:
        /*0074*/ 	.word	index@(.nv.constant0._Z16fourierTransformPfS_ii)
        /*0078*/ 	.short	0x0380
        /*007a*/ 	.short	0x0018


	//----- nvinfo : EIATTR_SW_WAR
	.align		4
.L_26:
        /*007c*/ 	.byte	0x04, 0x36
        /*007e*/ 	.short	(.L_28 - .L_27)
.L_27:
        /*0080*/ 	.word	0x00000008
.L_28:


//--------------------- .nv.callgraph             --------------------------
	.section	.nv.callgraph,"",@"SHT_CUDA_CALLGRAPH"
	.align	4
	.sectionentsize	8
	.align		4
        /*0000*/ 	.word	0x00000000
	.align		4
        /*0004*/ 	.word	0xffffffff
	.align		4
        /*0008*/ 	.word	0x00000000
	.align		4
        /*000c*/ 	.word	0xfffffffe
	.align		4
        /*0010*/ 	.word	0x00000000
	.align		4
        /*0014*/ 	.word	0xfffffffd
	.align		4
        /*0018*/ 	.word	0x00000000
	.align		4
        /*001c*/ 	.word	0xfffffffc


//--------------------- .nv.constant4             --------------------------
	.section	.nv.constant4,"a",@progbits
	.align	8
	.align		8
.nv.constant4:
        /*0000*/ 	.dword	__cudart_i2opi_f


//--------------------- .text._Z16fourierTransformPfS_ii --------------------------
	.section	.text._Z16fourierTransformPfS_ii,"ax",@progbits
	.align	128
        .global         _Z16fourierTransformPfS_ii
        .type           _Z16fourierTransformPfS_ii,@function
        .size           _Z16fourierTransformPfS_ii,(.L_x_26 - _Z16fourierTransformPfS_ii)
        .other          _Z16fourierTransformPfS_ii,@"STO_CUDA_ENTRY STV_DEFAULT"
_Z16fourierTransformPfS_ii:
.text._Z16fourierTransformPfS_ii:
[----:B------:R-:W0:Y:S01]  /*0000*/  LDC R1, c[0x0][0x37c] ;  /* 0x0000df00ff017b82 */ /* 0x000e220000000800 */
[----:B------:R-:W1:Y:S07]  /*0010*/  S2R R3, SR_TID.Y ;  /* 0x0000000000037919 */ /* 0x000e6e0000002200 */
[----:B------:R-:W2:Y:S01]  /*0020*/  LDC R5, c[0x0][0x360] ;  /* 0x0000d800ff057b82 */ /* 0x000ea20000000800 */
[----:B------:R-:W3:Y:S01]  /*0030*/  LDCU.64 UR6, c[0x0][0x390] ;  /* 0x00007200ff0677ac */ /* 0x000ee20008000a00 */
[----:B0-----:R-:W-:Y:S01]  /*0040*/  VIADD R1, R1, 0xffffffe0 ;  /* 0xffffffe001017836 */ /* 0x001fe20000000000 */
[----:B------:R-:W2:Y:S05]  /*0050*/  S2R R0, SR_TID.X ;  /* 0x0000000000007919 */ /* 0x000eaa0000002100 */
[----:B------:R-:W1:Y:S08]  /*0060*/  S2UR UR5, SR_CTAID.Y ;  /* 0x00000000000579c3 */ /* 0x000e700000002600 */
[----:B------:R-:W1:Y:S08]  /*0070*/  LDC R4, c[0x0][0x364] ;  /* 0x0000d900ff047b82 */ /* 0x000e700000000800 */
[----:B------:R-:W2:Y:S01]  /*0080*/  S2UR UR4, SR_CTAID.X ;  /* 0x00000000000479c3 */ /* 0x000ea20000002500 */
[----:B-1----:R-:W-:-:S05]  /*0090*/  IMAD R4, R4, UR5, R3 ;  /* 0x0000000504047c24 */ /* 0x002fca000f8e0203 */
[----:B---3--:R-:W-:Y:S01]  /*00a0*/  ISETP.GE.AND P0, PT, R4, UR7, PT ;  /* 0x0000000704007c0c */ /* 0x008fe2000bf06270 */
[----:B--2---:R-:W-:-:S05]  /*00b0*/  IMAD R5, R5, UR4, R0 ;  /* 0x0000000405057c24 */ /* 0x004fca000f8e0200 */
[----:B------:R-:W-:-:S13]  /*00c0*/  ISETP.GE.OR P0, PT, R5, UR6, P0 ;  /* 0x0000000605007c0c */ /* 0x000fda0008706670 */
[----:B------:R-:W-:Y:S05]  /*00d0*/  @P0 EXIT ;  /* 0x000000000000094d */ /* 0x000fea0003800000 */
[----:B------:R-:W-:Y:S01]  /*00e0*/  UISETP.GE.AND UP0, UPT, UR6, 0x1, UPT ;  /* 0x000000010600788c */ /* 0x000fe2000bf06270 */
[----:B------:R-:W-:Y:S01]  /*00f0*/  CS2R R6, SRZ ;  /* 0x0000000000067805 */ /* 0x000fe2000001ff00 */
[----:B------:R-:W0:Y:S07]  /*0100*/  LDCU.64 UR8, c[0x0][0x358] ;  /* 0x00006b00ff0877ac */ /* 0x000e2e0008000a00 */
[----:B------:R-:W-:Y:S05]  /*0110*/  BRA.U !UP0, `(.L_x_0) ;  /* 0x0000000d08b87547 */ /* 0x000fea000b800000 */
[----:B------:R-:W-:Y:S01]  /*0120*/  I2F.F64 R10, R5 ;  /* 0x00000005000a7312 */ /* 0x000fe20000201c00 */
[----:B------:R-:W-:Y:S01]  /*0130*/  UMOV UR4, 0x54442d18 ;  /* 0x54442d1800047882 */ /* 0x000fe20000000000 */
[----:B------:R-:W-:Y:S01]  /*0140*/  UMOV UR5, 0x401921fb ;  /* 0x401921fb00057882 */ /* 0x000fe20000000000 */
[----:B------:R-:W-:-:S05]  /*0150*/  CS2R R6, SRZ ;  /* 0x0000000000067805 */ /* 0x000fca000001ff00 */
[----:B------:R-:W1:Y:S08]  /*0160*/  I2F.F64.U32 R12, R4 ;  /* 0x00000004000c7312 */ /* 0x000e700000201800 */
[----:B------:R-:W2:Y:S01]  /*0170*/  I2F.F64.U32 R16, UR6 ;  /* 0x0000000600107d12 */ /* 0x000ea20008201800 */
[----:B------:R-:W-:Y:S01]  /*0180*/  UMOV UR6, 0x54442d18 ;  /* 0x54442d1800067882 */ /* 0x000fe20000000000 */
[----:B-1----:R-:W-:-:S06]  /*0190*/  DMUL R12, R12, UR4 ;  /* 0x000000040c0c7c28 */ /* 0x002fcc0008000000 */
[----:B------:R-:W1:Y:S01]  /*01a0*/  I2F.F64.U32 R14, UR7 ;  /* 0x00000007000e7d12 */ /* 0x000e620008201800 */
[----:B------:R-:W-:Y:S01]  /*01b0*/  UMOV UR7, 0x401921fb ;  /* 0x401921fb00077882 */ /* 0x000fe20000000000 */
[----:B------:R-:W-:Y:S01]  /*01c0*/  UMOV UR4, URZ ;  /* 0x000000ff00047c82 */ /* 0x000fe20008000000 */
[----:B--2---:R-:W-:-:S11]  /*01d0*/  DMUL R10, R10, -UR6 ;  /* 0x800000060a0a7c28 */ /* 0x004fd60008000000 */
.L_x_14:
[----:B------:R-:W2:Y:S01]  /*01e0*/  MUFU.RCP64H R9, R17 ;  /* 0x0000001100097308 */ /* 0x000ea20000001800 */
[----:B------:R-:W-:Y:S01]  /*01f0*/  IMAD.MOV.U32 R8, RZ, RZ, 0x1 ;  /* 0x00000001ff087424 */ /* 0x000fe200078e00ff */
[----:B------:R-:W-:Y:S05]  /*0200*/  BSSY.RECONVERGENT B0, `(.L_x_1) ;  /* 0x0000017000007945 */ /* 0x000fea0003800200 */
[----:B--2---:R-:W-:-:S08]  /*0210*/  DFMA R2, -R16, R8, 1 ;  /* 0x3ff000001002742b */ /* 0x004fd00000000108 */
[----:B------:R-:W-:Y:S02]  /*0220*/  DFMA R18, R2, R2, R2 ;  /* 0x000000020212722b */ /* 0x000fe40000000002 */
[----:B------:R-:W2:Y:S06]  /*0230*/  I2F.F64.U32 R2, UR4 ;  /* 0x0000000400027d12 */ /* 0x000eac0008201800 */
[----:B------:R-:W-:-:S08]  /*0240*/  DFMA R18, R8, R18, R8 ;  /* 0x000000120812722b */ /* 0x000fd00000000008 */
[----:B------:R-:W-:Y:S02]  /*0250*/  DFMA R8, -R16, R18, 1 ;  /* 0x3ff000001008742b */ /* 0x000fe40000000112 */
[----:B--2---:R-:W-:-:S06]  /*0260*/  DMUL R20, R10, R2 ;  /* 0x000000020a147228 */ /* 0x004fcc0000000000 */
[----:B------:R-:W-:-:S04]  /*0270*/  DFMA R8, R18, R8, R18 ;  /* 0x000000081208722b */ /* 0x000fc80000000012 */
[----:B------:R-:W-:-:S04]  /*0280*/  FSETP.GEU.AND P1, PT, |R21|, 6.5827683646048100446e-37, PT ;  /* 0x036000001500780b */ /* 0x000fc80003f2e200 */
[----:B------:R-:W-:-:S08]  /*0290*/  DMUL R2, R20, R8 ;  /* 0x0000000814027228 */ /* 0x000fd00000000000 */
[----:B------:R-:W-:-:S08]  /*02a0*/  DFMA R18, -R16, R2, R20 ;  /* 0x000000021012722b */ /* 0x000fd00000000114 */
[----:B------:R-:W-:-:S10]  /*02b0*/  DFMA R2, R8, R18, R2 ;  /* 0x000000120802722b */ /* 0x000fd40000000002 */
[----:B------:R-:W-:-:S05]  /*02c0*/  FFMA R0, RZ, R17, R3 ;  /* 0x00000011ff007223 */ /* 0x000fca0000000003 */
[----:B------:R-:W-:-:S13]  /*02d0*/  FSETP.GT.AND P0, PT, |R0|, 1.469367938527859385e-39, PT ;  /* 0x001000000000780b */ /* 0x000fda0003f04200 */
[----:B------:R-:W-:Y:S05]  /*02e0*/  @P0 BRA P1, `(.L_x_2) ;  /* 0x0000000000200947 */ /* 0x000fea0000800000 */
[----:B------:R-:W-:Y:S01]  /*02f0*/  IMAD.MOV.U32 R22, RZ, RZ, R20 ;  /* 0x000000ffff167224 */ /* 0x000fe200078e0014 */
[----:B------:R-:W-:Y:S01]  /*0300*/  MOV R0, 0x350 ;  /* 0x0000035000007802 */ /* 0x000fe20000000f00 */
[----:B------:R-:W-:Y:S02]  /*0310*/  IMAD.MOV.U32 R23, RZ, RZ, R21 ;  /* 0x000000ffff177224 */ /* 0x000fe400078e0015 */
[----:B------:R-:W-:Y:S02]  /*0320*/  IMAD.MOV.U32 R20, RZ, RZ, R16 ;  /* 0x000000ffff147224 */ /* 0x000fe400078e0010 */
[----:B------:R-:W-:-:S07]  /*0330*/  IMAD.MOV.U32 R21, RZ, RZ, R17 ;  /* 0x000000ffff157224 */ /* 0x000fce00078e0011 */
[----:B01----:R-:W-:Y:S05]  /*0340*/  CALL.REL.NOINC `($__internal_0_$__cuda_sm20_div_rn_f64_full) ;  /* 0x0000000c00807944 */ /* 0x003fea0003c00000 */
[----:B------:R-:W-:Y:S02]  /*0350*/  IMAD.MOV.U32 R2, RZ, RZ, R26 ;  /* 0x000000ffff027224 */ /* 0x000fe400078e001a */
[----:B------:R-:W-:-:S07]  /*0360*/  IMAD.MOV.U32 R3, RZ, RZ, R27 ;  /* 0x000000ffff037224 */ /* 0x000fce00078e001b */
.L_x_2:
[----:B0-----:R-:W-:Y:S05]  /*0370*/  BSYNC.RECONVERGENT B0 ;  /* 0x0000000000007941 */ /* 0x001fea0003800200 */
.L_x_1:
[----:B------:R-:W-:-:S07]  /*0380*/  IMAD.MOV.U32 R8, RZ, RZ, RZ ;  /* 0x000000ffff087224 */ /* 0x000fce00078e00ff */
.L_x_13:
[----:B-1----:R-:W0:Y:S01]  /*0390*/  MUFU.RCP64H R23, R15 ;  /* 0x0000000f00177308 */ /* 0x002e220000001800 */
[----:B------:R-:W-:Y:S01]  /*03a0*/  IMAD.MOV.U32 R22, RZ, RZ, 0x1 ;  /* 0x00000001ff167424 */ /* 0x000fe200078e00ff */
[----:B------:R-:W1:Y:S08]  /*03b0*/  LDC R9, c[0x0][0x390] ;  /* 0x0000e400ff097b82 */ /* 0x000e700000000800 */
[----:B------:R-:W2:Y:S01]  /*03c0*/  LDC.64 R18, c[0x0][0x388] ;  /* 0x0000e200ff127b82 */ /* 0x000ea20000000a00 */
[----:B0-----:R-:W-:-:S08]  /*03d0*/  DFMA R20, -R14, R22, 1 ;  /* 0x3ff000000e14742b */ /* 0x001fd00000000116 */
[----:B------:R-:W-:Y:S01]  /*03e0*/  DFMA R24, R20, R20, R20 ;  /* 0x000000141418722b */ /* 0x000fe20000000014 */
[----:B-1----:R-:W-:Y:S01]  /*03f0*/  IMAD R9, R8, R9, UR4 ;  /* 0x0000000408097e24 */ /* 0x002fe2000f8e0209 */
[----:B------:R-:W0:Y:S06]  /*0400*/  I2F.F64.U32 R20, R8 ;  /* 0x0000000800147312 */ /* 0x000e2c0000201800 */
[----:B------:R-:W-:Y:S01]  /*0410*/  DFMA R24, R22, R24, R22 ;  /* 0x000000181618722b */ /* 0x000fe20000000016 */
[----:B--2---:R-:W-:-:S05]  /*0420*/  IMAD.WIDE.U32 R18, R9, 0x4, R18 ;  /* 0x0000000409127825 */ /* 0x004fca00078e0012 */
[----:B------:R1:W5:Y:S01]  /*0430*/  LDG.E R9, desc[UR8][R18.64] ;  /* 0x0000000812097981 */ /* 0x000362000c1e1900 */
[----:B------:R-:W-:Y:S01]  /*0440*/  BSSY.RECONVERGENT B0, `(.L_x_3) ;  /* 0x0000013000007945 */ /* 0x000fe20003800200 */
[----:B------:R-:W-:Y:S02]  /*0450*/  DFMA R22, -R14, R24, 1 ;  /* 0x3ff000000e16742b */ /* 0x000fe40000000118 */
[----:B0-----:R-:W-:-:S06]  /*0460*/  DMUL R20, R12, R20 ;  /* 0x000000140c147228 */ /* 0x001fcc0000000000 */
[----:B------:R-:W-:-:S04]  /*0470*/  DFMA R22, R24, R22, R24 ;  /* 0x000000161816722b */ /* 0x000fc80000000018 */
[----:B------:R-:W-:-:S04]  /*0480*/  FSETP.GEU.AND P1, PT, |R21|, 6.5827683646048100446e-37, PT ;  /* 0x036000001500780b */ /* 0x000fc80003f2e200 */
[----:B------:R-:W-:-:S08]  /*0490*/  DMUL R24, R20, R22 ;  /* 0x0000001614187228 */ /* 0x000fd00000000000 */
[----:B-1----:R-:W-:-:S08]  /*04a0*/  DFMA R18, -R14, R24, R20 ;  /* 0x000000180e12722b */ /* 0x002fd00000000114 */
        /* <DEDUP_REMOVED lines=9> */
[----:B-----5:R-:W-:Y:S05]  /*0540*/  CALL.REL.NOINC `($__internal_0_$__cuda_sm20_div_rn_f64_full) ;  /* 0x0000000c00007944 */ /* 0x020fea0003c00000 */
[----:B------:R-:W-:Y:S01]  /*0550*/  MOV R18, R26 ;  /* 0x0000001a00127202 */ /* 0x000fe20000000f00 */
[----:B------:R-:W-:-:S07]  /*0560*/  IMAD.MOV.U32 R19, RZ, RZ, R27 ;  /* 0x000000ffff137224 */ /* 0x000fce00078e001b */
.L_x_4:
[----:B------:R-:W-:Y:S05]  /*0570*/  BSYNC.RECONVERGENT B0 ;  /* 0x0000000000007941 */ /* 0x000fea0003800200 */
.L_x_3:
[----:B------:R-:W-:Y:S01]  /*0580*/  DADD R18, -R18, R2 ;  /* 0x0000000012127229 */ /* 0x000fe20000000102 */
[----:B------:R-:W-:Y:S05]  /*0590*/  BSSY.RECONVERGENT B0, `(.L_x_5) ;  /* 0x0000044000007945 */ /* 0x000fea0003800200 */
[----:B------:R-:W0:Y:S02]  /*05a0*/  F2F.F32.F64 R23, R18 ;  /* 0x0000001200177310 */ /* 0x000e240000301000 */
[C---:B0-----:R-:W-:Y:S01]  /*05b0*/  FMUL R0, R23.reuse, 0.63661974668502807617 ;  /* 0x3f22f98317007820 */ /* 0x041fe20000400000 */
[----:B------:R-:W-:-:S05]  /*05c0*/  FSETP.GE.AND P0, PT, |R23|, 105615, PT ;  /* 0x47ce47801700780b */ /* 0x000fca0003f06200 */
[----:B------:R-:W0:Y:S02]  /*05d0*/  F2I.NTZ R0, R0 ;  /* 0x0000000000007305 */ /* 0x000e240000203100 */
[----:B0-----:R-:W-:Y:S01]  /*05e0*/  I2FP.F32.S32 R20, R0 ;  /* 0x0000000000147245 */ /* 0x001fe20000201400 */
[----:B------:R-:W-:-:S04]  /*05f0*/  IMAD.MOV.U32 R27, RZ, RZ, R0 ;  /* 0x000000ffff1b7224 */ /* 0x000fc800078e0000 */
[----:B------:R-:W-:-:S04]  /*0600*/  FFMA R21, R20, -1.5707962512969970703, R23 ;  /* 0xbfc90fda14157823 */ /* 0x000fc80000000017 */
[----:B------:R-:W-:-:S04]  /*0610*/  FFMA R21, R20, -7.5497894158615963534e-08, R21 ;  /* 0xb3a2216814157823 */ /* 0x000fc80000000015 */
[----:B------:R-:W-:-:S04]  /*0620*/  FFMA R21, R20, -5.3903029534742383927e-15, R21 ;  /* 0xa7c234c514157823 */ /* 0x000fc80000000015 */
[----:B------:R-:W-:Y:S01]  /*0630*/  IMAD.MOV.U32 R20, RZ, RZ, R21 ;  /* 0x000000ffff147224 */ /* 0x000fe200078e0015 */
[----:B------:R-:W-:Y:S06]  /*0640*/  @!P0 BRA `(.L_x_6) ;  /* 0x0000000000e08947 */ /* 0x000fec0003800000 */
[----:B------:R-:W-:-:S13]  /*0650*/  FSETP.NEU.AND P0, PT, |R23|, +INF , PT ;  /* 0x7f8000001700780b */ /* 0x000fda0003f0d200 */
[----:B------:R-:W-:Y:S05]  /*0660*/  @!P0 BRA `(.L_x_7) ;  /* 0x0000000000d08947 */ /* 0x000fea0003800000 */
[----:B------:R-:W-:Y:S01]  /*0670*/  IMAD.SHL.U32 R18, R23, 0x100, RZ ;  /* 0x0000010017127824 */ /* 0x000fe200078e00ff */
[----:B------:R-:W0:Y:S01]  /*0680*/  LDCU.64 UR10, c[0x4][URZ] ;  /* 0x01000000ff0a77ac */ /* 0x000e220008000a00 */
[----:B------:R-:W-:Y:S02]  /*0690*/  IMAD.MOV.U32 R22, RZ, RZ, RZ ;  /* 0x000000ffff167224 */ /* 0x000fe400078e00ff */
[----:B------:R-:W-:Y:S01]  /*06a0*/  IMAD.MOV.U32 R0, RZ, RZ, R1 ;  /* 0x000000ffff007224 */ /* 0x000fe200078e0001 */
[----:B------:R-:W-:Y:S01]  /*06b0*/  LOP3.LUT R31, R18, 0x80000000, RZ, 0xfc, !PT ;  /* 0x80000000121f7812 */ /* 0x000fe200078efcff */
[----:B------:R-:W-:Y:S01]  /*06c0*/  UMOV UR6, URZ ;  /* 0x000000ff00067c82 */ /* 0x000fe20008000000 */
[----:B------:R-:W-:-:S05]  /*06d0*/  UMOV UR5, URZ ;  /* 0x000000ff00057c82 */ /* 0x000fca0008000000 */
.L_x_8:
[----:B0-----:R-:W-:Y:S02]  /*06e0*/  IMAD.U32 R24, RZ, RZ, UR10 ;  /* 0x0000000aff187e24 */ /* 0x001fe4000f8e00ff */
[----:B------:R-:W-:-:S05]  /*06f0*/  IMAD.U32 R25, RZ, RZ, UR11 ;  /* 0x0000000bff197e24 */ /* 0x000fca000f8e00ff */
[----:B------:R-:W2:Y:S01]  /*0700*/  LDG.E.CONSTANT R18, desc[UR8][R24.64] ;  /* 0x0000000818127981 */ /* 0x000ea2000c1e9900 */
[----:B------:R-:W-:Y:S02]  /*0710*/  UIADD3 UR10, UP0, UPT, UR10, 0x4, URZ ;  /* 0x000000040a0a7890 */ /* 0x000fe4000ff1e0ff */
[----:B------:R-:W-:Y:S02]  /*0720*/  UIADD3 UR5, UPT, UPT, UR5, 0x1, URZ ;  /* 0x0000000105057890 */ /* 0x000fe4000fffe0ff */
[----:B------:R-:W-:Y:S02]  /*0730*/  UIADD3.X UR11, UPT, UPT, URZ, UR11, URZ, UP0, !UPT ;  /* 0x0000000bff0b7290 */ /* 0x000fe400087fe4ff */
[----:B------:R-:W-:Y:S01]  /*0740*/  UISETP.NE.AND UP0, UPT, UR5, 0x6, UPT ;  /* 0x000000060500788c */ /* 0x000fe2000bf05270 */
[----:B--2---:R-:W-:-:S03]  /*0750*/  IMAD.WIDE.U32 R18, R18, R31, RZ ;  /* 0x0000001f12127225 */ /* 0x004fc600078e00ff */
[----:B------:R-:W-:-:S04]  /*0760*/  IADD3 R29, P0, PT, R18, R22, RZ ;  /* 0x00000016121d7210 */ /* 0x000fc80007f1e0ff */
[----:B------:R-:W-:Y:S01]  /*0770*/  IADD3.X R22, PT, PT, R19, UR6, RZ, P0, !PT ;  /* 0x0000000613167c10 */ /* 0x000fe200087fe4ff */
[----:B------:R0:W-:Y:S02]  /*0780*/  STL [R0], R29 ;  /* 0x0000001d00007387 */ /* 0x0001e40000100800 */
[----:B0-----:R-:W-:Y:S01]  /*0790*/  VIADD R0, R0, 0x4 ;  /* 0x0000000400007836 */ /* 0x001fe20000000000 */
[----:B------:R-:W-:Y:S06]  /*07a0*/  BRA.U UP0, `(.L_x_8) ;  /* 0xfffffffd00cc7547 */ /* 0x000fec000b83ffff */
[----:B------:R-:W-:Y:S01]  /*07b0*/  SHF.R.U32.HI R20, RZ, 0x17, R23 ;  /* 0x00000017ff147819 */ /* 0x000fe20000011617 */
[----:B------:R0:W-:Y:S03]  /*07c0*/  STL [R1+0x18], R22 ;  /* 0x0000181601007387 */ /* 0x0001e60000100800 */
[C---:B------:R-:W-:Y:S02]  /*07d0*/  LOP3.LUT R0, R20.reuse, 0xe0, RZ, 0xc0, !PT ;  /* 0x000000e014007812 */ /* 0x040fe400078ec0ff */
[----:B------:R-:W-:-:S03]  /*07e0*/  LOP3.LUT P0, RZ, R20, 0x1f, RZ, 0xc0, !PT ;  /* 0x0000001f14ff7812 */ /* 0x000fc6000780c0ff */
[----:B------:R-:W-:-:S05]  /*07f0*/  VIADD R0, R0, 0xffffff80 ;  /* 0xffffff8000007836 */ /* 0x000fca0000000000 */
[----:B------:R-:W-:-:S05]  /*0800*/  SHF.R.U32.HI R0, RZ, 0x5, R0 ;  /* 0x00000005ff007819 */ /* 0x000fca0000011600 */
[----:B------:R-:W-:-:S05]  /*0810*/  IMAD R26, R0, -0x4, R1 ;  /* 0xfffffffc001a7824 */ /* 0x000fca00078e0201 */
[----:B------:R-:W2:Y:S04]  /*0820*/  LDL R0, [R26+0x18] ;  /* 0x000018001a007983 */ /* 0x000ea80000100800 */
[----:B------:R-:W2:Y:S04]  /*0830*/  LDL R19, [R26+0x14] ;  /* 0x000014001a137983 */ /* 0x000ea80000100800 */
[----:B------:R-:W3:Y:S01]  /*0840*/  @P0 LDL R18, [R26+0x10] ;  /* 0x000010001a120983 */ /* 0x000ee20000100800 */
[----:B------:R-:W-:Y:S01]  /*0850*/  LOP3.LUT R20, R20, 0x1f, RZ, 0xc0, !PT ;  /* 0x0000001f14147812 */ /* 0x000fe200078ec0ff */
[----:B------:R-:W-:Y:S01]  /*0860*/  UMOV UR6, 0x54442d19 ;  /* 0x54442d1900067882 */ /* 0x000fe20000000000 */
[----:B------:R-:W-:-:S02]  /*0870*/  UMOV UR7, 0x3bf921fb ;  /* 0x3bf921fb00077882 */ /* 0x000fc40000000000 */
[-C--:B--2---:R-:W-:Y:S02]  /*0880*/  @P0 SHF.L.W.U32.HI R0, R19, R20.reuse, R0 ;  /* 0x0000001413000219 */ /* 0x084fe40000010e00 */
[----:B---3--:R-:W-:Y:S02]  /*0890*/  @P0 SHF.L.W.U32.HI R19, R18, R20, R19 ;  /* 0x0000001412130219 */ /* 0x008fe40000010e13 */
[----:B------:R-:W-:Y:S02]  /*08a0*/  ISETP.GE.AND P0, PT, R23, RZ, PT ;  /* 0x000000ff1700720c */ /* 0x000fe40003f06270 */
[C---:B------:R-:W-:Y:S01]  /*08b0*/  SHF.L.W.U32.HI R18, R19.reuse, 0x2, R0 ;  /* 0x0000000213127819 */ /* 0x040fe20000010e00 */
[----:B------:R-:W-:-:S03]  /*08c0*/  IMAD.SHL.U32 R19, R19, 0x4, RZ ;  /* 0x0000000413137824 */ /* 0x000fc600078e00ff */
[----:B------:R-:W-:-:S04]  /*08d0*/  SHF.R.S32.HI R20, RZ, 0x1f, R18 ;  /* 0x0000001fff147819 */ /* 0x000fc80000011412 */
[C---:B------:R-:W-:Y:S02]  /*08e0*/  LOP3.LUT R24, R20.reuse, R19, RZ, 0x3c, !PT ;  /* 0x0000001314187212 */ /* 0x040fe400078e3cff */
[----:B------:R-:W-:Y:S02]  /*08f0*/  LOP3.LUT R25, R20, R18, RZ, 0x3c, !PT ;  /* 0x0000001214197212 */ /* 0x000fe400078e3cff */
[----:B------:R-:W-:Y:S02]  /*0900*/  SHF.R.U32.HI R19, RZ, 0x1e, R0 ;  /* 0x0000001eff137819 */ /* 0x000fe40000011600 */
[C---:B------:R-:W-:Y:S02]  /*0910*/  LOP3.LUT R20, R18.reuse, R23, RZ, 0x3c, !PT ;  /* 0x0000001712147212 */ /* 0x040fe400078e3cff */
[----:B------:R-:W1:Y:S01]  /*0920*/  I2F.F64.S64 R24, R24 ;  /* 0x0000001800187312 */ /* 0x000e620000301c00 */
[----:B------:R-:W-:Y:S02]  /*0930*/  LEA.HI R0, R18, R19, RZ, 0x1 ;  /* 0x0000001312007211 */ /* 0x000fe400078f08ff */
[----:B------:R-:W-:-:S03]  /*0940*/  ISETP.GE.AND P1, PT, R20, RZ, PT ;  /* 0x000000ff1400720c */ /* 0x000fc60003f26270 */
[----:B------:R-:W-:-:S05]  /*0950*/  IMAD.MOV R18, RZ, RZ, -R0 ;  /* 0x000000ffff127224 */ /* 0x000fca00078e0a00 */
[----:B------:R-:W-:Y:S01]  /*0960*/  @!P0 MOV R0, R18 ;  /* 0x0000001200008202 */ /* 0x000fe20000000f00 */
[----:B-1----:R-:W-:-:S10]  /*0970*/  DMUL R28, R24, UR6 ;  /* 0x00000006181c7c28 */ /* 0x002fd40008000000 */
[----:B------:R-:W1:Y:S02]  /*0980*/  F2F.F32.F64 R28, R28 ;  /* 0x0000001c001c7310 */ /* 0x000e640000301000 */
[----:B-1----:R-:W-:Y:S01]  /*0990*/  FSEL R20, -R28, R28, !P1 ;  /* 0x0000001c1c147208 */ /* 0x002fe20004800100 */
[----:B0-----:R-:W-:Y:S06]  /*09a0*/  BRA `(.L_x_6) ;  /* 0x0000000000087947 */ /* 0x001fec0003800000 */
.L_x_7:
[----:B------:R-:W-:Y:S01]  /*09b0*/  FMUL R20, RZ, R23 ;  /* 0x00000017ff147220 */ /* 0x000fe20000400000 */
[----:B------:R-:W-:-:S07]  /*09c0*/  IMAD.MOV.U32 R0, RZ, RZ, RZ ;  /* 0x000000ffff007224 */ /* 0x000fce00078e00ff */
.L_x_6:
[----:B------:R-:W-:Y:S05]  /*09d0*/  BSYNC.RECONVERGENT B0 ;  /* 0x0000000000007941 */ /* 0x000fea0003800200 */
.L_x_5:
[----:B------:R-:W-:Y:S02]  /*09e0*/  IMAD.MOV.U32 R24, RZ, RZ, 0x37cbac00 ;  /* 0x37cbac00ff187424 */ /* 0x000fe400078e00ff */
[----:B------:R-:W-:Y:S01]  /*09f0*/  FMUL R19, R20, R20 ;  /* 0x0000001414137220 */ /* 0x000fe20000400000 */
[C---:B------:R-:W-:Y:S01]  /*0a00*/  LOP3.LUT R22, R0.reuse, 0x1, RZ, 0xc0, !PT ;  /* 0x0000000100167812 */ /* 0x040fe200078ec0ff */
[----:B------:R-:W-:Y:S01]  /*0a10*/  IMAD.MOV.U32 R25, RZ, RZ, 0x3d2aaabb ;  /* 0x3d2aaabbff197424 */ /* 0x000fe200078e00ff */
[----:B------:R-:W-:Y:S01]  /*0a20*/  LOP3.LUT P1, RZ, R0, 0x2, RZ, 0xc0, !PT ;  /* 0x0000000200ff7812 */ /* 0x000fe2000782c0ff */
[----:B------:R-:W-:Y:S01]  /*0a30*/  FFMA R18, R19, R24, -0.0013887860113754868507 ;  /* 0xbab607ed13127423 */ /* 0x000fe20000000018 */
[----:B------:R-:W-:Y:S01]  /*0a40*/  ISETP.NE.U32.AND P0, PT, R22, 0x1, PT ;  /* 0x000000011600780c */ /* 0x000fe20003f05070 */
[----:B------:R-:W-:Y:S01]  /*0a50*/  IMAD.MOV.U32 R26, RZ, RZ, 0x3effffff ;  /* 0x3effffffff1a7424 */ /* 0x000fe200078e00ff */
[----:B------:R-:W-:Y:S02]  /*0a60*/  BSSY.RECONVERGENT B0, `(.L_x_9) ;  /* 0x0000041000007945 */ /* 0x000fe40003800200 */
[----:B------:R-:W-:-:S02]  /*0a70*/  FSEL R18, R18, -0.00019574658654164522886, !P0 ;  /* 0xb94d415312127808 */ /* 0x000fc40004000000 */
[----:B------:R-:W-:Y:S02]  /*0a80*/  FSEL R22, R25, 0.0083327032625675201416, !P0 ;  /* 0x3c0885e419167808 */ /* 0x000fe40004000000 */
[----:B------:R-:W-:Y:S02]  /*0a90*/  FSEL R0, R20, 1, P0 ;  /* 0x3f80000014007808 */ /* 0x000fe40000000000 */
[----:B------:R-:W-:Y:S01]  /*0aa0*/  FSEL R31, -R26, -0.16666662693023681641, !P0 ;  /* 0xbe2aaaa81a1f7808 */ /* 0x000fe20004000100 */
[----:B------:R-:W-:Y:S01]  /*0ab0*/  FFMA R18, R19, R18, R22 ;  /* 0x0000001213127223 */ /* 0x000fe20000000016 */
[----:B------:R-:W-:Y:S01]  /*0ac0*/  FSETP.GE.AND P0, PT, |R23|, 105615, PT ;  /* 0x47ce47801700780b */ /* 0x000fe20003f06200 */
[C---:B------:R-:W-:Y:S02]  /*0ad0*/  FFMA R29, R19.reuse, R0, RZ ;  /* 0x00000000131d7223 */ /* 0x040fe400000000ff */
[----:B------:R-:W-:-:S04]  /*0ae0*/  FFMA R18, R19, R18, R31 ;  /* 0x0000001213127223 */ /* 0x000fc8000000001f */
[----:B------:R-:W-:-:S04]  /*0af0*/  FFMA R0, R29, R18, R0 ;  /* 0x000000121d007223 */ /* 0x000fc80000000000 */
[----:B------:R-:W-:-:S04]  /*0b00*/  @P1 FADD R0, RZ, -R0 ;  /* 0x80000000ff001221 */ /* 0x000fc80000000000 */
[----:B-----5:R-:W-:Y:S01]  /*0b10*/  FFMA R6, R9, R0, R6 ;  /* 0x0000000009067223 */ /* 0x020fe20000000006 */
[----:B------:R-:W-:Y:S06]  /*0b20*/  @!P0 BRA `(.L_x_10) ;  /* 0x0000000000d08947 */ /* 0x000fec0003800000 */
[----:B------:R-:W-:-:S13]  /*0b30*/  FSETP.NEU.AND P0, PT, |R23|, +INF , PT ;  /* 0x7f8000001700780b */ /* 0x000fda0003f0d200 */
[----:B------:R-:W-:Y:S05]  /*0b40*/  @!P0 BRA `(.L_x_11) ;  /* 0x0000000000c08947 */ /* 0x000fea0003800000 */
[----:B------:R-:W-:Y:S01]  /*0b50*/  IMAD.SHL.U32 R18, R23, 0x100, RZ ;  /* 0x0000010017127824 */ /* 0x000fe200078e00ff */
[----:B------:R-:W-:Y:S01]  /*0b60*/  UMOV UR5, URZ ;  /* 0x000000ff00057c82 */ /* 0x000fe20008000000 */
[----:B------:R-:W-:Y:S02]  /*0b70*/  IMAD.MOV.U32 R0, RZ, RZ, RZ ;  /* 0x000000ffff007224 */ /* 0x000fe400078e00ff */
[----:B------:R-:W-:Y:S01]  /*0b80*/  IMAD.MOV.U32 R22, RZ, RZ, RZ ;  /* 0x000000ffff167224 */ /* 0x000fe200078e00ff */
[----:B------:R-:W-:-:S07]  /*0b90*/  LOP3.LUT R29, R18, 0x80000000, RZ, 0xfc, !PT ;  /* 0x80000000121d7812 */ /* 0x000fce00078efcff */
.L_x_12:
[----:B0-----:R-:W0:Y:S02]  /*0ba0*/  LDC.64 R18, c[0x4][RZ] ;  /* 0x01000000ff127b82 */ /* 0x001e240000000a00 */
[----:B0-----:R-:W-:-:S05]  /*0bb0*/  IMAD.WIDE.U32 R20, R22, 0x4, R18 ;  /* 0x0000000416147825 */ /* 0x001fca00078e0012 */
[----:B------:R-:W2:Y:S01]  /*0bc0*/  LDG.E.CONSTANT R18, desc[UR8][R20.64] ;  /* 0x0000000814127981 */ /* 0x000ea2000c1e9900 */
[C---:B------:R-:W-:Y:S02]  /*0bd0*/  IMAD R27, R22.reuse, 0x4, R1 ;  /* 0x00000004161b7824 */ /* 0x040fe400078e0201 */
[----:B------:R-:W-:-:S05]  /*0be0*/  VIADD R22, R22, 0x1 ;  /* 0x0000000116167836 */ /* 0x000fca0000000000 */
[----:B------:R-:W-:Y:S01]  /*0bf0*/  ISETP.NE.AND P0, PT, R22, 0x6, PT ;  /* 0x000000061600780c */ /* 0x000fe20003f05270 */
[----:B--2---:R-:W-:-:S03]  /*0c00*/  IMAD.WIDE.U32 R18, R18, R29, RZ ;  /* 0x0000001d12127225 */ /* 0x004fc600078e00ff */
[----:B------:R-:W-:-:S04]  /*0c10*/  IADD3 R18, P1, PT, R18, R0, RZ ;  /* 0x0000000012127210 */ /* 0x000fc80007f3e0ff */
[----:B------:R-:W-:Y:S01]  /*0c20*/  IADD3.X R0, PT, PT, R19, UR5, RZ, P1, !PT ;  /* 0x0000000513007c10 */ /* 0x000fe20008ffe4ff */
[----:B------:R0:W-:Y:S04]  /*0c30*/  STL [R27], R18 ;  /* 0x000000121b007387 */ /* 0x0001e80000100800 */
[----:B------:R-:W-:Y:S05]  /*0c40*/  @P0 BRA `(.L_x_12) ;  /* 0xfffffffc00d40947 */ /* 0x000fea000383ffff */
[----:B------:R-:W-:Y:S01]  /*0c50*/  SHF.R.U32.HI R21, RZ, 0x17, R23 ;  /* 0x00000017ff157819 */ /* 0x000fe20000011617 */
[----:B------:R1:W-:Y:S03]  /*0c60*/  STL [R1+0x18], R0 ;  /* 0x0000180001007387 */ /* 0x0003e60000100800 */
[C---:B0-----:R-:W-:Y:S02]  /*0c70*/  LOP3.LUT R18, R21.reuse, 0xe0, RZ, 0xc0, !PT ;  /* 0x000000e015127812 */ /* 0x041fe400078ec0ff */
        /* <DEDUP_REMOVED lines=9> */
[----:B------:R-:W-:Y:S01]  /*0d10*/  UMOV UR7, 0x3bf921fb ;  /* 0x3bf921fb00077882 */ /* 0x000fe20000000000 */
[----:B------:R-:W-:-:S02]  /*0d20*/  ISETP.GE.AND P1, PT, R23, RZ, PT ;  /* 0x000000ff1700720c */ /* 0x000fc40003f26270 */
[-C--:B--2---:R-:W-:Y:S02]  /*0d30*/  @P0 SHF.L.W.U32.HI R20, R19, R21.reuse, R20 ;  /* 0x0000001513140219 */ /* 0x084fe40000010e14 */
[----:B---3--:R-:W-:-:S04]  /*0d40*/  @P0 SHF.L.W.U32.HI R19, R18, R21, R19 ;  /* 0x0000001512130219 */ /* 0x008fc80000010e13 */
[C-C-:B------:R-:W-:Y:S01]  /*0d50*/  SHF.L.W.U32.HI R21, R19.reuse, 0x2, R20.reuse ;  /* 0x0000000213157819 */ /* 0x140fe20000010e14 */
[----:B------:R-:W-:Y:S01]  /*0d60*/  IMAD.SHL.U32 R19, R19, 0x4, RZ ;  /* 0x0000000413137824 */ /* 0x000fe200078e00ff */
[----:B------:R-:W-:Y:S02]  /*0d70*/  SHF.R.U32.HI R20, RZ, 0x1e, R20 ;  /* 0x0000001eff147819 */ /* 0x000fe40000011614 */
[----:B------:R-:W-:Y:S02]  /*0d80*/  SHF.R.S32.HI R22, RZ, 0x1f, R21 ;  /* 0x0000001fff167819 */ /* 0x000fe40000011415 */
[----:B------:R-:W-:Y:S02]  /*0d90*/  LEA.HI R27, R21, R20, RZ, 0x1 ;  /* 0x00000014151b7211 */ /* 0x000fe400078f08ff */
[C---:B------:R-:W-:Y:S02]  /*0da0*/  LOP3.LUT R18, R22.reuse, R19, RZ, 0x3c, !PT ;  /* 0x0000001316127212 */ /* 0x040fe400078e3cff */
[----:B------:R-:W-:-:S02]  /*0db0*/  LOP3.LUT R19, R22, R21, RZ, 0x3c, !PT ;  /* 0x0000001516137212 */ /* 0x000fc400078e3cff */
[----:B------:R-:W-:Y:S02]  /*0dc0*/  LOP3.LUT R23, R21, R23, RZ, 0x3c, !PT ;  /* 0x0000001715177212 */ /* 0x000fe400078e3cff */
[----:B-1----:R-:W-:Y:S02]  /*0dd0*/  IADD3 R0, PT, PT, -R27, RZ, RZ ;  /* 0x000000ff1b007210 */ /* 0x002fe40007ffe1ff */
[----:B------:R-:W0:Y:S01]  /*0de0*/  I2F.F64.S64 R18, R18 ;  /* 0x0000001200127312 */ /* 0x000e220000301c00 */
[----:B------:R-:W-:Y:S02]  /*0df0*/  ISETP.GE.AND P0, PT, R23, RZ, PT ;  /* 0x000000ff1700720c */ /* 0x000fe40003f06270 */
[----:B------:R-:W-:Y:S01]  /*0e00*/  @!P1 IMAD.MOV.U32 R27, RZ, RZ, R0 ;  /* 0x000000ffff1b9224 */ /* 0x000fe200078e0000 */
[----:B0-----:R-:W-:-:S10]  /*0e10*/  DMUL R28, R18, UR6 ;  /* 0x00000006121c7c28 */ /* 0x001fd40008000000 */
[----:B------:R-:W0:Y:S02]  /*0e20*/  F2F.F32.F64 R28, R28 ;  /* 0x0000001c001c7310 */ /* 0x000e240000301000 */
[----:B0-----:R-:W-:Y:S01]  /*0e30*/  FSEL R21, -R28, R28, !P0 ;  /* 0x0000001c1c157208 */ /* 0x001fe20004000100 */
[----:B------:R-:W-:Y:S06]  /*0e40*/  BRA `(.L_x_10) ;  /* 0x0000000000087947 */ /* 0x000fec0003800000 */
.L_x_11:
[----:B------:R-:W-:Y:S01]  /*0e50*/  FMUL R21, RZ, R23 ;  /* 0x00000017ff157220 */ /* 0x000fe20000400000 */
[----:B------:R-:W-:-:S07]  /*0e60*/  IMAD.MOV.U32 R27, RZ, RZ, RZ ;  /* 0x000000ffff1b7224 */ /* 0x000fce00078e00ff */
.L_x_10:
[----:B------:R-:W-:Y:S05]  /*0e70*/  BSYNC.RECONVERGENT B0 ;  /* 0x0000000000007941 */ /* 0x000fea0003800200 */
.L_x_9:
[----:B------:R-:W0:Y:S01]  /*0e80*/  LDCU UR5, c[0x0][0x394] ;  /* 0x00007280ff0577ac */ /* 0x000e220008000800 */
[----:B------:R-:W-:Y:S01]  /*0e90*/  FMUL R19, R21, R21 ;  /* 0x0000001515137220 */ /* 0x000fe20000400000 */
[C---:B------:R-:W-:Y:S01]  /*0ea0*/  LOP3.LUT R0, R27.reuse, 0x1, RZ, 0xc0, !PT ;  /* 0x000000011b007812 */ /* 0x040fe200078ec0ff */
[----:B------:R-:W-:Y:S02]  /*0eb0*/  VIADD R27, R27, 0x1 ;  /* 0x000000011b1b7836 */ /* 0x000fe40000000000 */
[----:B------:R-:W-:Y:S01]  /*0ec0*/  FFMA R24, R19, R24, -0.0013887860113754868507 ;  /* 0xbab607ed13187423 */ /* 0x000fe20000000018 */
[----:B------:R-:W-:Y:S01]  /*0ed0*/  ISETP.NE.U32.AND P0, PT, R0, 0x1, PT ;  /* 0x000000010000780c */ /* 0x000fe20003f05070 */
[----:B------:R-:W-:Y:S01]  /*0ee0*/  VIADD R8, R8, 0x1 ;  /* 0x0000000108087836 */ /* 0x000fe20000000000 */
[----:B------:R-:W-:Y:S02]  /*0ef0*/  LOP3.LUT P1, RZ, R27, 0x2, RZ, 0xc0, !PT ;  /* 0x000000021bff7812 */ /* 0x000fe4000782c0ff */
[----:B------:R-:W-:-:S02]  /*0f00*/  FSEL R0, R25, 0.0083327032625675201416, P0 ;  /* 0x3c0885e419007808 */ /* 0x000fc40000000000 */
[----:B------:R-:W-:Y:S02]  /*0f10*/  FSEL R24, R24, -0.00019574658654164522886, P0 ;  /* 0xb94d415318187808 */ /* 0x000fe40000000000 */
[----:B------:R-:W-:-:S03]  /*0f20*/  FSEL R23, -R26, -0.16666662693023681641, P0 ;  /* 0xbe2aaaa81a177808 */ /* 0x000fc60000000100 */
[----:B------:R-:W-:Y:S01]  /*0f30*/  FFMA R24, R19, R24, R0 ;  /* 0x0000001813187223 */ /* 0x000fe20000000000 */
[----:B------:R-:W-:Y:S02]  /*0f40*/  FSEL R0, R21, 1, !P0 ;  /* 0x3f80000015007808 */ /* 0x000fe40004000000 */
[----:B0-----:R-:W-:Y:S01]  /*0f50*/  ISETP.NE.AND P0, PT, R8, UR5, PT ;  /* 0x0000000508007c0c */ /* 0x001fe2000bf05270 */
[C---:B------:R-:W-:Y:S02]  /*0f60*/  FFMA R23, R19.reuse, R24, R23 ;  /* 0x0000001813177223 */ /* 0x040fe40000000017 */
[----:B------:R-:W-:-:S04]  /*0f70*/  FFMA R19, R19, R0, RZ ;  /* 0x0000000013137223 */ /* 0x000fc800000000ff */
[----:B------:R-:W-:-:S04]  /*0f80*/  FFMA R0, R19, R23, R0 ;  /* 0x0000001713007223 */ /* 0x000fc80000000000 */
[----:B------:R-:W-:-:S04]  /*0f90*/  @P1 FADD R0, RZ, -R0 ;  /* 0x80000000ff001221 */ /* 0x000fc80000000000 */
[----:B------:R-:W-:Y:S01]  /*0fa0*/  FFMA R7, R9, R0, R7 ;  /* 0x0000000009077223 */ /* 0x000fe20000000007 */
[----:B------:R-:W-:Y:S06]  /*0fb0*/  @P0 BRA `(.L_x_13) ;  /* 0xfffffff000f40947 */ /* 0x000fec000383ffff */
[----:B------:R-:W0:Y:S01]  /*0fc0*/  LDCU UR5, c[0x0][0x390] ;  /* 0x00007200ff0577ac */ /* 0x000e220008000800 */
[----:B------:R-:W-:-:S04]  /*0fd0*/  UIADD3 UR4, UPT, UPT, UR4, 0x1, URZ ;  /* 0x0000000104047890 */ /* 0x000fc8000fffe0ff */
[----:B0-----:R-:W-:-:S09]  /*0fe0*/  UISETP.NE.AND UP0, UPT, UR4, UR5, UPT ;  /* 0x000000050400728c */ /* 0x001fd2000bf05270 */
[----:B------:R-:W-:Y:S05]  /*0ff0*/  BRA.U UP0, `(.L_x_14) ;  /* 0xfffffff100787547 */ /* 0x000fea000b83ffff */
.L_x_0:
[----:B------:R-:W-:Y:S01]  /*1000*/  FMUL R7, R7, R7 ;  /* 0x0000000707077220 */ /* 0x000fe20000400000 */
[----:B------:R-:W-:Y:S03]  /*1010*/  BSSY.RECONVERGENT B0, `(.L_x_15) ;  /* 0x000000d000007945 */ /* 0x000fe60003800200 */
[----:B------:R-:W-:-:S04]  /*1020*/  FFMA R0, R6, R6, R7 ;  /* 0x0000000606007223 */ /* 0x000fc80000000007 */
[----:B------:R-:W-:Y:S01]  /*1030*/  VIADD R2, R0, 0xf3000000 ;  /* 0xf300000000027836 */ /* 0x000fe20000000000 */
[----:B------:R1:W2:Y:S04]  /*1040*/  MUFU.RSQ R3, R0 ;  /* 0x0000000000037308 */ /* 0x0002a80000001400 */
[----:B------:R-:W-:-:S13]  /*1050*/  ISETP.GT.U32.AND P0, PT, R2, 0x727fffff, PT ;  /* 0x727fffff0200780c */ /* 0x000fda0003f04070 */
[----:B-12---:R-:W-:Y:S05]  /*1060*/  @!P0 BRA `(.L_x_16) ;  /* 0x00000000000c8947 */ /* 0x006fea0003800000 */
[----:B------:R-:W-:-:S07]  /*1070*/  MOV R9, 0x1090 ;  /* 0x0000109000097802 */ /* 0x000fce0000000f00 */
[----:B0-----:R-:W-:Y:S05]  /*1080*/  CALL.REL.NOINC `($__internal_1_$__cuda_sm20_sqrt_rn_f32_slowpath) ;  /* 0x00000004009c7944 */ /* 0x001fea0003c00000 */
[----:B------:R-:W-:Y:S05]  /*1090*/  BRA `(.L_x_17) ;  /* 0x0000000000107947 */ /* 0x000fea0003800000 */
.L_x_16:
[----:B------:R-:W-:Y:S01]  /*10a0*/  FMUL.FTZ R7, R0, R3 ;  /* 0x0000000300077220 */ /* 0x000fe20000410000 */
[----:B------:R-:W-:-:S03]  /*10b0*/  FMUL.FTZ R2, R3, 0.5 ;  /* 0x3f00000003027820 */ /* 0x000fc60000410000 */
[----:B------:R-:W-:-:S04]  /*10c0*/  FFMA R0, -R7, R7, R0 ;  /* 0x0000000707007223 */ /* 0x000fc80000000100 */
[----:B------:R-:W-:-:S07]  /*10d0*/  FFMA R7, R0, R2, R7 ;  /* 0x0000000200077223 */ /* 0x000fce0000000007 */
.L_x_17:
[----:B0-----:R-:W-:Y:S05]  /*10e0*/  BSYNC.RECONVERGENT B0 ;  /* 0x0000000000007941 */ /* 0x001fea0003800200 */
.L_x_15:
[----:B------:R-:W0:Y:S01]  /*10f0*/  LDC.64 R2, c[0x0][0x380] ;  /* 0x0000e000ff027b82 */ /* 0x000e220000000a00 */
[----:B------:R-:W1:Y:S02]  /*1100*/  LDCU UR4, c[0x0][0x390] ;  /* 0x00007200ff0477ac */ /* 0x000e640008000800 */
[----:B-1----:R-:W-:-:S04]  /*1110*/  IMAD R5, R4, UR4, R5 ;  /* 0x0000000404057c24 */ /* 0x002fc8000f8e0205 */
[----:B0-----:R-:W-:-:S05]  /*1120*/  IMAD.WIDE R2, R5, 0x4, R2 ;  /* 0x0000000405027825 */ /* 0x001fca00078e0202 */
[----:B------:R-:W-:Y:S01]  /*1130*/  STG.E desc[UR8][R2.64], R7 ;  /* 0x0000000702007986 */ /* 0x000fe2000c101908 */
[----:B------:R-:W-:Y:S05]  /*1140*/  EXIT ;  /* 0x000000000000794d */ /* 0x000fea0003800000 */
        .weak           $__internal_0_$__cuda_sm20_div_rn_f64_full
        .type           $__internal_0_$__cuda_sm20_div_rn_f64_full,@function
        .size           $__internal_0_$__cuda_sm20_div_rn_f64_full,($__internal_1_$__cuda_sm20_sqrt_rn_f32_slowpath - $__internal_0_$__cuda_sm20_div_rn_f64_full)
$__internal_0_$__cuda_sm20_div_rn_f64_full:
[C---:B------:R-:W-:Y:S01]  /*1150*/  FSETP.GEU.AND P0, PT, |R21|.reuse, 1.469367938527859385e-39, PT ;  /* 0x001000001500780b */ /* 0x040fe20003f0e200 */
[----:B------:R-:W-:Y:S01]  /*1160*/  IMAD.MOV.U32 R24, RZ, RZ, 0x1 ;  /* 0x00000001ff187424 */ /* 0x000fe200078e00ff */
[----:B------:R-:W-:Y:S01]  /*1170*/  LOP3.LUT R18, R21, 0x800fffff, RZ, 0xc0, !PT ;  /* 0x800fffff15127812 */ /* 0x000fe200078ec0ff */
[----:B------:R-:W-:Y:S01]  /*1180*/  IMAD.MOV.U32 R33, RZ, RZ, 0x1ca00000 ;  /* 0x1ca00000ff217424 */ /* 0x000fe200078e00ff */
[C---:B------:R-:W-:Y:S01]  /*1190*/  FSETP.GEU.AND P2, PT, |R23|.reuse, 1.469367938527859385e-39, PT ;  /* 0x001000001700780b */ /* 0x040fe20003f4e200 */
[----:B------:R-:W-:Y:S01]  /*11a0*/  BSSY.RECONVERGENT B1, `(.L_x_18) ;  /* 0x0000052000017945 */ /* 0x000fe20003800200 */
[----:B------:R-:W-:Y:S01]  /*11b0*/  LOP3.LUT R19, R18, 0x3ff00000, RZ, 0xfc, !PT ;  /* 0x3ff0000012137812 */ /* 0x000fe200078efcff */
[----:B------:R-:W-:Y:S01]  /*11c0*/  IMAD.MOV.U32 R18, RZ, RZ, R20 ;  /* 0x000000ffff127224 */ /* 0x000fe200078e0014 */
[----:B------:R-:W-:Y:S02]  /*11d0*/  LOP3.LUT R32, R23, 0x7ff00000, RZ, 0xc0, !PT ;  /* 0x7ff0000017207812 */ /* 0x000fe400078ec0ff */
[----:B------:R-:W-:-:S03]  /*11e0*/  LOP3.LUT R35, R21, 0x7ff00000, RZ, 0xc0, !PT ;  /* 0x7ff0000015237812 */ /* 0x000fc600078ec0ff */
[----:B------:R-:W-:Y:S01]  /*11f0*/  @!P0 DMUL R18, R20, 8.98846567431157953865e+307 ;  /* 0x7fe0000014128828 */ /* 0x000fe20000000000 */
[----:B------:R-:W-:-:S03]  /*1200*/  ISETP.GE.U32.AND P1, PT, R32, R35, PT ;  /* 0x000000232000720c */ /* 0x000fc60003f26070 */
[----:B------:R-:W-:Y:S02]  /*1210*/  @!P2 LOP3.LUT R27, R21, 0x7ff00000, RZ, 0xc0, !PT ;  /* 0x7ff00000151ba812 */ /* 0x000fe400078ec0ff */
[----:B------:R-:W0:Y:S02]  /*1220*/  MUFU.RCP64H R25, R19 ;  /* 0x0000001300197308 */ /* 0x000e240000001800 */
[----:B------:R-:W-:Y:S02]  /*1230*/  @!P2 ISETP.GE.U32.AND P3, PT, R32, R27, PT ;  /* 0x0000001b2000a20c */ /* 0x000fe40003f66070 */
[----:B------:R-:W-:Y:S02]  /*1240*/  @!P0 LOP3.LUT R35, R19, 0x7ff00000, RZ, 0xc0, !PT ;  /* 0x7ff0000013238812 */ /* 0x000fe400078ec0ff */
[----:B------:R-:W-:-:S04]  /*1250*/  @!P2 SEL R27, R33, 0x63400000, !P3 ;  /* 0x63400000211ba807 */ /* 0x000fc80005800000 */
[----:B------:R-:W-:-:S04]  /*1260*/  @!P2 LOP3.LUT R30, R27, 0x80000000, R23, 0xf8, !PT ;  /* 0x800000001b1ea812 */ /* 0x000fc800078ef817 */
[----:B------:R-:W-:Y:S01]  /*1270*/  @!P2 LOP3.LUT R31, R30, 0x100000, RZ, 0xfc, !PT ;  /* 0x001000001e1fa812 */ /* 0x000fe200078efcff */
[----:B------:R-:W-:Y:S01]  /*1280*/  @!P2 IMAD.MOV.U32 R30, RZ, RZ, RZ ;  /* 0x000000ffff1ea224 */ /* 0x000fe200078e00ff */
[----:B0-----:R-:W-:-:S08]  /*1290*/  DFMA R28, R24, -R18, 1 ;  /* 0x3ff00000181c742b */ /* 0x001fd00000000812 */
[----:B------:R-:W-:-:S08]  /*12a0*/  DFMA R28, R28, R28, R28 ;  /* 0x0000001c1c1c722b */ /* 0x000fd0000000001c */
[----:B------:R-:W-:Y:S01]  /*12b0*/  DFMA R28, R24, R28, R24 ;  /* 0x0000001c181c722b */ /* 0x000fe20000000018 */
[----:B------:R-:W-:Y:S01]  /*12c0*/  SEL R25, R33, 0x63400000, !P1 ;  /* 0x6340000021197807 */ /* 0x000fe20004800000 */
[----:B------:R-:W-:-:S03]  /*12d0*/  IMAD.MOV.U32 R24, RZ, RZ, R22 ;  /* 0x000000ffff187224 */ /* 0x000fc600078e0016 */
[----:B------:R-:W-:-:S03]  /*12e0*/  LOP3.LUT R25, R25, 0x800fffff, R23, 0xf8, !PT ;  /* 0x800fffff19197812 */ /* 0x000fc600078ef817 */
[----:B------:R-:W-:-:S03]  /*12f0*/  DFMA R26, R28, -R18, 1 ;  /* 0x3ff000001c1a742b */ /* 0x000fc60000000812 */
[----:B------:R-:W-:-:S05]  /*1300*/  @!P2 DFMA R24, R24, 2, -R30 ;  /* 0x400000001818a82b */ /* 0x000fca000000081e */
[----:B------:R-:W-:-:S08]  /*1310*/  DFMA R26, R28, R26, R28 ;  /* 0x0000001a1c1a722b */ /* 0x000fd0000000001c */
[----:B------:R-:W-:-:S08]  /*1320*/  DMUL R28, R26, R24 ;  /* 0x000000181a1c7228 */ /* 0x000fd00000000000 */
[----:B------:R-:W-:-:S08]  /*1330*/  DFMA R30, R28, -R18, R24 ;  /* 0x800000121c1e722b */ /* 0x000fd00000000018 */
[----:B------:R-:W-:Y:S01]  /*1340*/  DFMA R30, R26, R30, R28 ;  /* 0x0000001e1a1e722b */ /* 0x000fe2000000001c */
[----:B------:R-:W-:Y:S01]  /*1350*/  IMAD.MOV.U32 R28, RZ, RZ, R32 ;  /* 0x000000ffff1c7224 */ /* 0x000fe200078e0020 */
[----:B------:R-:W-:-:S04]  /*1360*/  @!P2 LOP3.LUT R28, R25, 0x7ff00000, RZ, 0xc0, !PT ;  /* 0x7ff00000191ca812 */ /* 0x000fc800078ec0ff */
[----:B------:R-:W-:-:S04]  /*1370*/  IADD3 R26, PT, PT, R28, -0x1, RZ ;  /* 0xffffffff1c1a7810 */ /* 0x000fc80007ffe0ff */
[----:B------:R-:W-:Y:S01]  /*1380*/  ISETP.GT.U32.AND P0, PT, R26, 0x7feffffe, PT ;  /* 0x7feffffe1a00780c */ /* 0x000fe20003f04070 */
[----:B------:R-:W-:-:S05]  /*1390*/  VIADD R26, R35, 0xffffffff ;  /* 0xffffffff231a7836 */ /* 0x000fca0000000000 */
[----:B------:R-:W-:-:S13]  /*13a0*/  ISETP.GT.U32.OR P0, PT, R26, 0x7feffffe, P0 ;  /* 0x7feffffe1a00780c */ /* 0x000fda0000704470 */
[----:B------:R-:W-:Y:S05]  /*13b0*/  @P0 BRA `(.L_x_19) ;  /* 0x00000000006c0947 */ /* 0x000fea0003800000 */
[----:B------:R-:W-:-:S04]  /*13c0*/  LOP3.LUT R23, R21, 0x7ff00000, RZ, 0xc0, !PT ;  /* 0x7ff0000015177812 */ /* 0x000fc800078ec0ff */
[CC--:B------:R-:W-:Y:S02]  /*13d0*/  VIADDMNMX R22, R32.reuse, -R23.reuse, 0xb9600000, !PT ;  /* 0xb960000020167446 */ /* 0x0c0fe40007800917 */
[----:B------:R-:W-:Y:S02]  /*13e0*/  ISETP.GE.U32.AND P0, PT, R32, R23, PT ;  /* 0x000000172000720c */ /* 0x000fe40003f06070 */
[----:B------:R-:W-:Y:S02]  /*13f0*/  VIMNMX R22, PT, PT, R22, 0x46a00000, PT ;  /* 0x46a0000016167848 */ /* 0x000fe40003fe0100 */
[----:B------:R-:W-:-:S05]  /*1400*/  SEL R33, R33, 0x63400000, !P0 ;  /* 0x6340000021217807 */ /* 0x000fca0004000000 */
[----:B------:R-:W-:Y:S02]  /*1410*/  IMAD.IADD R28, R22, 0x1, -R33 ;  /* 0x00000001161c7824 */ /* 0x000fe400078e0a21 */
[----:B------:R-:W-:Y:S02]  /*1420*/  IMAD.MOV.U32 R22, RZ, RZ, RZ ;  /* 0x000000ffff167224 */ /* 0x000fe400078e00ff */
[----:B------:R-:W-:-:S06]  /*1430*/  VIADD R23, R28, 0x7fe00000 ;  /* 0x7fe000001c177836 */ /* 0x000fcc0000000000 */
[----:B------:R-:W-:-:S10]  /*1440*/  DMUL R26, R30, R22 ;  /* 0x000000161e1a7228 */ /* 0x000fd40000000000 */
[----:B------:R-:W-:-:S13]  /*1450*/  FSETP.GTU.AND P0, PT, |R27|, 1.469367938527859385e-39, PT ;  /* 0x001000001b00780b */ /* 0x000fda0003f0c200 */
[----:B------:R-:W-:Y:S05]  /*1460*/  @P0 BRA `(.L_x_20) ;  /* 0x0000000000940947 */ /* 0x000fea0003800000 */
[----:B------:R-:W-:Y:S01]  /*1470*/  DFMA R18, R30, -R18, R24 ;  /* 0x800000121e12722b */ /* 0x000fe20000000018 */
[----:B------:R-:W-:-:S09]  /*1480*/  IMAD.MOV.U32 R22, RZ, RZ, RZ ;  /* 0x000000ffff167224 */ /* 0x000fd200078e00ff */
[C---:B------:R-:W-:Y:S02]  /*1490*/  FSETP.NEU.AND P0, PT, R19.reuse, RZ, PT ;  /* 0x000000ff1300720b */ /* 0x040fe40003f0d000 */
[----:B------:R-:W-:-:S04]  /*14a0*/  LOP3.LUT R21, R19, 0x80000000, R21, 0x48, !PT ;  /* 0x8000000013157812 */ /* 0x000fc800078e4815 */
[----:B------:R-:W-:-:S07]  /*14b0*/  LOP3.LUT R23, R21, R23, RZ, 0xfc, !PT ;  /* 0x0000001715177212 */ /* 0x000fce00078efcff */
[----:B------:R-:W-:Y:S05]  /*14c0*/  @!P0 BRA `(.L_x_20) ;  /* 0x00000000007c8947 */ /* 0x000fea0003800000 */
[----:B------:R-:W-:Y:S01]  /*14d0*/  IMAD.MOV R19, RZ, RZ, -R28 ;  /* 0x000000ffff137224 */ /* 0x000fe200078e0a1c */
[----:B------:R-:W-:Y:S01]  /*14e0*/  DMUL.RP R22, R30, R22 ;  /* 0x000000161e167228 */ /* 0x000fe20000008000 */
[----:B------:R-:W-:-:S06]  /*14f0*/  IMAD.MOV.U32 R18, RZ, RZ, RZ ;  /* 0x000000ffff127224 */ /* 0x000fcc00078e00ff */
[----:B------:R-:W-:-:S03]  /*1500*/  DFMA R18, R26, -R18, R30 ;  /* 0x800000121a12722b */ /* 0x000fc6000000001e */
[----:B------:R-:W-:-:S03]  /*1510*/  LOP3.LUT R21, R23, R21, RZ, 0x3c, !PT ;  /* 0x0000001517157212 */ /* 0x000fc600078e3cff */
[----:B------:R-:W-:-:S04]  /*1520*/  IADD3 R18, PT, PT, -R28, -0x43300000, RZ ;  /* 0xbcd000001c127810 */ /* 0x000fc80007ffe1ff */
[----:B------:R-:W-:-:S04]  /*1530*/  FSETP.NEU.AND P0, PT, |R19|, R18, PT ;  /* 0x000000121300720b */ /* 0x000fc80003f0d200 */
[----:B------:R-:W-:Y:S02]  /*1540*/  FSEL R26, R22, R26, !P0 ;  /* 0x0000001a161a7208 */ /* 0x000fe40004000000 */
[----:B------:R-:W-:Y:S01]  /*1550*/  FSEL R27, R21, R27, !P0 ;  /* 0x0000001b151b7208 */ /* 0x000fe20004000000 */
[----:B------:R-:W-:Y:S06]  /*1560*/  BRA `(.L_x_20) ;  /* 0x0000000000547947 */ /* 0x000fec0003800000 */
.L_x_19:
[----:B------:R-:W-:-:S14]  /*1570*/  DSETP.NAN.AND P0, PT, R22, R22, PT ;  /* 0x000000161600722a */ /* 0x000fdc0003f08000 */
[----:B------:R-:W-:Y:S05]  /*1580*/  @P0 BRA `(.L_x_21) ;  /* 0x0000000000440947 */ /* 0x000fea0003800000 */
[----:B------:R-:W-:-:S14]  /*1590*/  DSETP.NAN.AND P0, PT, R20, R20, PT ;  /* 0x000000141400722a */ /* 0x000fdc0003f08000 */
[----:B------:R-:W-:Y:S05]  /*15a0*/  @P0 BRA `(.L_x_22) ;  /* 0x0000000000300947 */ /* 0x000fea0003800000 */
[----:B------:R-:W-:Y:S01]  /*15b0*/  ISETP.NE.AND P0, PT, R28, R35, PT ;  /* 0x000000231c00720c */ /* 0x000fe20003f05270 */
[----:B------:R-:W-:Y:S02]  /*15c0*/  IMAD.MOV.U32 R26, RZ, RZ, 0x0 ;  /* 0x00000000ff1a7424 */ /* 0x000fe400078e00ff */
[----:B------:R-:W-:-:S10]  /*15d0*/  IMAD.MOV.U32 R27, RZ, RZ, -0x80000 ;  /* 0xfff80000ff1b7424 */ /* 0x000fd400078e00ff */
[----:B------:R-:W-:Y:S05]  /*15e0*/  @!P0 BRA `(.L_x_20) ;  /* 0x0000000000348947 */ /* 0x000fea0003800000 */
[----:B------:R-:W-:Y:S02]  /*15f0*/  ISETP.NE.AND P0, PT, R28, 0x7ff00000, PT ;  /* 0x7ff000001c00780c */ /* 0x000fe40003f05270 */
[----:B------:R-:W-:Y:S02]  /*1600*/  LOP3.LUT R27, R23, 0x80000000, R21, 0x48, !PT ;  /* 0x80000000171b7812 */ /* 0x000fe400078e4815 */
[----:B------:R-:W-:-:S13]  /*1610*/  ISETP.EQ.OR P0, PT, R35, RZ, !P0 ;  /* 0x000000ff2300720c */ /* 0x000fda0004702670 */
[----:B------:R-:W-:Y:S01]  /*1620*/  @P0 LOP3.LUT R18, R27, 0x7ff00000, RZ, 0xfc, !PT ;  /* 0x7ff000001b120812 */ /* 0x000fe200078efcff */
[----:B------:R-:W-:Y:S02]  /*1630*/  @!P0 IMAD.MOV.U32 R26, RZ, RZ, RZ ;  /* 0x000000ffff1a8224 */ /* 0x000fe400078e00ff */
[----:B------:R-:W-:Y:S01]  /*1640*/  @P0 IMAD.MOV.U32 R26, RZ, RZ, RZ ;  /* 0x000000ffff1a0224 */ /* 0x000fe200078e00ff */
[----:B------:R-:W-:Y:S01]  /*1650*/  @P0 MOV R27, R18 ;  /* 0x00000012001b0202 */ /* 0x000fe20000000f00 */
[----:B------:R-:W-:Y:S06]  /*1660*/  BRA `(.L_x_20) ;  /* 0x0000000000147947 */ /* 0x000fec0003800000 */
.L_x_22:
[----:B------:R-:W-:Y:S01]  /*1670*/  LOP3.LUT R27, R21, 0x80000, RZ, 0xfc, !PT ;  /* 0x00080000151b7812 */ /* 0x000fe200078efcff */
[----:B------:R-:W-:Y:S01]  /*1680*/  IMAD.MOV.U32 R26, RZ, RZ, R20 ;  /* 0x000000ffff1a7224 */ /* 0x000fe200078e0014 */
[----:B------:R-:W-:Y:S06]  /*1690*/  BRA `(.L_x_20) ;  /* 0x0000000000087947 */ /* 0x000fec0003800000 */
.L_x_21:
[----:B------:R-:W-:Y:S01]  /*16a0*/  LOP3.LUT R27, R23, 0x80000, RZ, 0xfc, !PT ;  /* 0x00080000171b7812 */ /* 0x000fe200078efcff */
[----:B------:R-:W-:-:S07]  /*16b0*/  IMAD.MOV.U32 R26, RZ, RZ, R22 ;  /* 0x000000ffff1a7224 */ /* 0x000fce00078e0016 */
.L_x_20:
[----:B------:R-:W-:Y:S05]  /*16c0*/  BSYNC.RECONVERGENT B1 ;  /* 0x0000000000017941 */ /* 0x000fea0003800200 */
.L_x_18:
[----:B------:R-:W-:Y:S02]  /*16d0*/  IMAD.MOV.U32 R18, RZ, RZ, R0 ;  /* 0x000000ffff127224 */ /* 0x000fe400078e0000 */
[----:B------:R-:W-:-:S04]  /*16e0*/  IMAD.MOV.U32 R19, RZ, RZ, 0x0 ;  /* 0x00000000ff137424 */ /* 0x000fc800078e00ff */
[----:B------:R-:W-:Y:S05]  /*16f0*/  RET.REL.NODEC R18 `(_Z16fourierTransformPfS_ii) ;  /* 0xffffffe812407950 */ /* 0x000fea0003c3ffff */
        .weak           $__internal_1_$__cuda_sm20_sqrt_rn_f32_slowpath
        .type           $__internal_1_$__cuda_sm20_sqrt_rn_f32_slowpath,@function
        .size           $__internal_1_$__cuda_sm20_sqrt_rn_f32_slowpath,(.L_x_26 - $__internal_1_$__cuda_sm20_sqrt_rn_f32_slowpath)
$__internal_1_$__cuda_sm20_sqrt_rn_f32_slowpath:
[----:B------:R-:W-:-:S13]  /*1700*/  LOP3.LUT P0, RZ, R0, 0x7fffffff, RZ, 0xc0, !PT ;  /* 0x7fffffff00ff7812 */ /* 0x000fda000780c0ff */
[----:B------:R-:W-:Y:S01]  /*1710*/  @!P0 IMAD.MOV.U32 R2, RZ, RZ, R0 ;  /* 0x000000ffff028224 */ /* 0x000fe200078e0000 */
[----:B------:R-:W-:Y:S06]  /*1720*/  @!P0 BRA `(.L_x_23) ;  /* 0x0000000000408947 */ /* 0x000fec0003800000 */
[----:B------:R-:W-:-:S13]  /*1730*/  FSETP.GEU.FTZ.AND P0, PT, R0, RZ, PT ;  /* 0x000000ff0000720b */ /* 0x000fda0003f1e000 */
[----:B------:R-:W-:Y:S01]  /*1740*/  @!P0 IMAD.MOV.U32 R2, RZ, RZ, 0x7fffffff ;  /* 0x7fffffffff028424 */ /* 0x000fe200078e00ff */
[----:B------:R-:W-:Y:S06]  /*1750*/  @!P0 BRA `(.L_x_23) ;  /* 0x0000000000348947 */ /* 0x000fec0003800000 */
[----:B------:R-:W-:-:S13]  /*1760*/  FSETP.GTU.FTZ.AND P0, PT, |R0|, +INF , PT ;  /* 0x7f8000000000780b */ /* 0x000fda0003f1c200 */
[----:B------:R-:W-:Y:S01]  /*1770*/  @P0 FADD.FTZ R2, R0, 1 ;  /* 0x3f80000000020421 */ /* 0x000fe20000010000 */
[----:B------:R-:W-:Y:S06]  /*1780*/  @P0 BRA `(.L_x_23) ;  /* 0x0000000000280947 */ /* 0x000fec0003800000 */
[----:B------:R-:W-:-:S13]  /*1790*/  FSETP.NEU.FTZ.AND P0, PT, |R0|, +INF , PT ;  /* 0x7f8000000000780b */ /* 0x000fda0003f1d200 */
[----:B------:R-:W-:-:S04]  /*17a0*/  @P0 FFMA R3, R0, 1.84467440737095516160e+19, RZ ;  /* 0x5f80000000030823 */ /* 0x000fc800000000ff */
[----:B------:R-:W0:Y:S02]  /*17b0*/  @P0 MUFU.RSQ R2, R3 ;  /* 0x0000000300020308 */ /* 0x000e240000001400 */
[----:B0-----:R-:W-:Y:S01]  /*17c0*/  @P0 FMUL.FTZ R6, R3, R2 ;  /* 0x0000000203060220 */ /* 0x001fe20000410000 */
[----:B------:R-:W-:Y:S01]  /*17d0*/  @P0 FMUL.FTZ R8, R2, 0.5 ;  /* 0x3f00000002080820 */ /* 0x000fe20000410000 */
[----:B------:R-:W-:Y:S02]  /*17e0*/  @!P0 IMAD.MOV.U32 R2, RZ, RZ, R0 ;  /* 0x000000ffff028224 */ /* 0x000fe400078e0000 */
[----:B------:R-:W-:-:S04]  /*17f0*/  @P0 FADD.FTZ R7, -R6, -RZ ;  /* 0x800000ff06070221 */ /* 0x000fc80000010100 */
[----:B------:R-:W-:-:S04]  /*1800*/  @P0 FFMA R7, R6, R7, R3 ;  /* 0x0000000706070223 */ /* 0x000fc80000000003 */
[----:B------:R-:W-:-:S04]  /*1810*/  @P0 FFMA R7, R7, R8, R6 ;  /* 0x0000000807070223 */ /* 0x000fc80000000006 */
[----:B------:R-:W-:-:S07]  /*1820*/  @P0 FMUL.FTZ R2, R7, 2.3283064365386962891e-10 ;  /* 0x2f80000007020820 */ /* 0x000fce0000410000 */
.L_x_23:
[----:B------:R-:W-:Y:S02]  /*1830*/  IMAD.MOV.U32 R7, RZ, RZ, R2 ;  /* 0x000000ffff077224 */ /* 0x000fe400078e0002 */
[----:B------:R-:W-:Y:S02]  /*1840*/  IMAD.MOV.U32 R2, RZ, RZ, R9 ;  /* 0x000000ffff027224 */ /* 0x000fe400078e0009 */
[----:B------:R-:W-:-:S04]  /*1850*/  IMAD.MOV.U32 R3, RZ, RZ, 0x0 ;  /* 0x00000000ff037424 */ /* 0x000fc800078e00ff */
[----:B------:R-:W-:Y:S05]  /*1860*/  RET.REL.NODEC R2 `(_Z16fourierTransformPfS_ii) ;  /* 0xffffffe402e47950 */ /* 0x000fea0003c3ffff */
.L_x_24:
[----:B------:R-:W-:-:S00]  /*1870*/  BRA `(.L_x_24) ;  /* 0xfffffffc00fc7947 */ /* 0x000fc0000383ffff */
[----:B------:R-:W-:-:S00]  /*1880*/  NOP ;  /* 0x0000000000007918 */ /* 0x000fc00000000000 */
[----:B------:R-:W-:-:S00]  /*1890*/  NOP ;  /* 0x0000000000007918 */ /* 0x000fc00000000000 */
[----:B------:R-:W-:-:S00]  /*18a0*/  NOP ;  /* 0x0000000000007918 */ /* 0x000fc00000000000 */
[----:B------:R-:W-:-:S00]  /*18b0*/  NOP ;  /* 0x0000000000007918 */ /* 0x000fc00000000000 */
[----:B------:R-:W-:-:S00]  /*18c0*/  NOP ;  /* 0x0000000000007918 */ /* 0x000fc00000000000 */
[----:B------:R-:W-:-:S00]  /*18d0*/  NOP ;  /* 0x0000000000007918 */ /* 0x000fc00000000000 */
[----:B------:R-:W-:-:S00]  /*18e0*/  NOP ;  /* 0x0000000000007918 */ /* 0x000fc00000000000 */
[----:B------:R-:W-:-:S00]  /*18f0*/  NOP ;  /* 0x0000000000007918 */ /* 0x000fc00000000000 */
.L_x_26:


//--------------------- .nv.global.init           --------------------------
	.section	.nv.global.init,"aw",@progbits
	.align	4
.nv.global.init:
	.type		__cudart_i2opi_f,@object
	.size		__cudart_i2opi_f,(.L_0 - __cudart_i2opi_f)
__cudart_i2opi_f:
        /*0000*/ 	.byte	0x41, 0x90, 0x43, 0x3c, 0x99, 0x95, 0x62, 0xdb, 0xc0, 0xdd, 0x34, 0xf5, 0xd1, 0x57, 0x27, 0xfc
        /*0010*/ 	.byte	0x29, 0x15, 0x44, 0x4e, 0x6e, 0x83, 0xf9, 0xa2
.L_0:


//--------------------- .nv.shared.reserved.0     --------------------------
	.section	.nv.shared.reserved.0,"aw",@nobits
	.weak		__nv_reservedSMEM_offset_0_alias
	.size		__nv_reservedSMEM_offset_0_alias, 0, 64
	.other		__nv_reservedSMEM_offset_0_alias,@"STO_CUDA_RESERVED_SHARED STV_DEFAULT"
__nv_reservedSMEM_offset_0_alias:
	.zero		0
	.zero		64


//--------------------- .nv.constant0._Z16fourierTransformPfS_ii --------------------------
	.section	.nv.constant0._Z16fourierTransformPfS_ii,"a",@progbits
	.sectionflags	@""
	.align	4
.nv.constant0._Z16fourierTransformPfS_ii:
	.zero		920


//--------------------- SYMBOLS --------------------------

	.type		.nv.reservedSmem.offset0,@object
	.size		.nv.reservedSmem.offset0,0x4
